//
// Generated by NVIDIA NVVM Compiler
//
// Compiler Build ID: CL-36424714
// Cuda compilation tools, release 13.0, V13.0.88
// Based on NVVM 20.0.0
//

.version 9.0
.target sm_100
.address_size 64

	// .globl	_Z10knn_kernelPfS_Piiiii
.extern .func  (.param .b64 func_retval0) malloc
(
	.param .b64 malloc_param_0
)
;
.extern .func free
(
	.param .b64 free_param_0
)
;

.visible .entry _Z10knn_kernelPfS_Piiiii(
	.param .u64 .ptr .align 1 _Z10knn_kernelPfS_Piiiii_param_0,
	.param .u64 .ptr .align 1 _Z10knn_kernelPfS_Piiiii_param_1,
	.param .u64 .ptr .align 1 _Z10knn_kernelPfS_Piiiii_param_2,
	.param .u32 _Z10knn_kernelPfS_Piiiii_param_3,
	.param .u32 _Z10knn_kernelPfS_Piiiii_param_4,
	.param .u32 _Z10knn_kernelPfS_Piiiii_param_5,
	.param .u32 _Z10knn_kernelPfS_Piiiii_param_6
)
{
	.reg .pred 	%p<48>;
	.reg .b32 	%r<188>;
	.reg .b32 	%f<98>;
	.reg .b64 	%rd<109>;

	ld.param.u64 	%rd25, [_Z10knn_kernelPfS_Piiiii_param_0];
	ld.param.u64 	%rd26, [_Z10knn_kernelPfS_Piiiii_param_1];
	ld.param.u64 	%rd27, [_Z10knn_kernelPfS_Piiiii_param_2];
	ld.param.u32 	%r78, [_Z10knn_kernelPfS_Piiiii_param_3];
	ld.param.u32 	%r81, [_Z10knn_kernelPfS_Piiiii_param_4];
	ld.param.u32 	%r79, [_Z10knn_kernelPfS_Piiiii_param_5];
	ld.param.u32 	%r80, [_Z10knn_kernelPfS_Piiiii_param_6];
	cvta.to.global.u64 	%rd1, %rd26;
	cvta.to.global.u64 	%rd2, %rd25;
	cvta.to.global.u64 	%rd3, %rd27;
	mov.u32 	%r82, %ctaid.x;
	mov.u32 	%r83, %ntid.x;
	mov.u32 	%r84, %tid.x;
	mad.lo.s32 	%r1, %r82, %r83, %r84;
	setp.ge.s32 	%p1, %r1, %r81;
	@%p1 bra 	$L__BB0_61;
	mul.wide.s32 	%rd28, %r79, 4;
	{ // callseq 0, 0
	.param .b64 param0;
	st.param.b64 	[param0], %rd28;
	.param .b64 retval0;
	call.uni (retval0), 
	malloc, 
	(
	param0
	);
	ld.param.b64 	%rd29, [retval0];
	} // callseq 0
	{ // callseq 1, 0
	.param .b64 param0;
	st.param.b64 	[param0], %rd28;
	.param .b64 retval0;
	call.uni (retval0), 
	malloc, 
	(
	param0
	);
	ld.param.b64 	%rd30, [retval0];
	} // callseq 1
	setp.lt.s32 	%p2, %r79, 1;
	@%p2 bra 	$L__BB0_13;
	and.b32  	%r2, %r79, 7;
	setp.lt.u32 	%p3, %r79, 8;
	mov.b32 	%r160, 0;
	@%p3 bra 	$L__BB0_5;
	and.b32  	%r160, %r79, 2147483640;
	mov.b32 	%r180, 0;
$L__BB0_4:
	.pragma "nounroll";
	mul.wide.u32 	%rd31, %r180, 4;
	add.s64 	%rd32, %rd29, %rd31;
	mov.b32 	%r87, 2139095040;
	st.u32 	[%rd32], %r87;
	add.s64 	%rd33, %rd30, %rd31;
	mov.b32 	%r88, -1;
	st.u32 	[%rd33], %r88;
	st.u32 	[%rd32+4], %r87;
	st.u32 	[%rd33+4], %r88;
	st.u32 	[%rd32+8], %r87;
	st.u32 	[%rd33+8], %r88;
	st.u32 	[%rd32+12], %r87;
	st.u32 	[%rd33+12], %r88;
	st.u32 	[%rd32+16], %r87;
	st.u32 	[%rd33+16], %r88;
	st.u32 	[%rd32+20], %r87;
	st.u32 	[%rd33+20], %r88;
	st.u32 	[%rd32+24], %r87;
	st.u32 	[%rd33+24], %r88;
	st.u32 	[%rd32+28], %r87;
	st.u32 	[%rd33+28], %r88;
	add.s32 	%r180, %r180, 8;
	setp.eq.s32 	%p4, %r180, %r160;
	@%p4 bra 	$L__BB0_5;
	bra.uni 	$L__BB0_4;
$L__BB0_5:
	setp.eq.s32 	%p5, %r2, 0;
	@%p5 bra 	$L__BB0_13;
	and.b32  	%r5, %r79, 3;
	setp.lt.u32 	%p6, %r2, 4;
	@%p6 bra 	$L__BB0_8;
	mul.wide.u32 	%rd34, %r160, 4;
	add.s64 	%rd35, %rd29, %rd34;
	mov.b32 	%r89, 2139095040;
	st.u32 	[%rd35], %r89;
	add.s64 	%rd36, %rd30, %rd34;
	mov.b32 	%r90, -1;
	st.u32 	[%rd36], %r90;
	st.u32 	[%rd35+4], %r89;
	st.u32 	[%rd36+4], %r90;
	st.u32 	[%rd35+8], %r89;
	st.u32 	[%rd36+8], %r90;
	st.u32 	[%rd35+12], %r89;
	st.u32 	[%rd36+12], %r90;
	add.s32 	%r160, %r160, 4;
$L__BB0_8:
	setp.eq.s32 	%p7, %r5, 0;
	@%p7 bra 	$L__BB0_13;
	setp.eq.s32 	%p8, %r5, 1;
	@%p8 bra 	$L__BB0_11;
	mul.wide.u32 	%rd37, %r160, 4;
	add.s64 	%rd38, %rd29, %rd37;
	mov.b32 	%r91, 2139095040;
	st.u32 	[%rd38], %r91;
	add.s64 	%rd39, %rd30, %rd37;
	mov.b32 	%r92, -1;
	st.u32 	[%rd39], %r92;
	st.u32 	[%rd38+4], %r91;
	st.u32 	[%rd39+4], %r92;
	add.s32 	%r160, %r160, 2;
$L__BB0_11:
	and.b32  	%r93, %r79, 1;
	setp.eq.b32 	%p9, %r93, 1;
	not.pred 	%p10, %p9;
	@%p10 bra 	$L__BB0_13;
	mul.wide.u32 	%rd40, %r160, 4;
	add.s64 	%rd41, %rd29, %rd40;
	mov.b32 	%r94, 2139095040;
	st.u32 	[%rd41], %r94;
	add.s64 	%rd42, %rd30, %rd40;
	mov.b32 	%r95, -1;
	st.u32 	[%rd42], %r95;
$L__BB0_13:
	setp.lt.s32 	%p11, %r78, 1;
	@%p11 bra 	$L__BB0_47;
	setp.lt.s32 	%p12, %r79, 1;
	mul.lo.s32 	%r10, %r80, %r1;
	add.s32 	%r11, %r79, -1;
	@%p12 bra 	$L__BB0_60;
	setp.lt.s32 	%p13, %r80, 1;
	@%p13 bra 	$L__BB0_40;
	and.b32  	%r12, %r80, 7;
	and.b32  	%r13, %r80, 3;
	add.s32 	%r14, %r79, -2;
	and.b32  	%r15, %r80, 2147483640;
	and.b32  	%r16, %r80, 1;
	mul.wide.u32 	%rd54, %r79, 4;
	add.s64 	%rd6, %rd29, %rd54;
	add.s64 	%rd7, %rd30, %rd54;
	mul.wide.u32 	%rd55, %r11, 4;
	add.s64 	%rd8, %rd30, %rd55;
	add.s32 	%r17, %r79, -3;
	add.s32 	%r18, %r79, -4;
	neg.s32 	%r19, %r15;
	mov.b32 	%r163, 0;
$L__BB0_17:
	setp.lt.u32 	%p23, %r80, 8;
	mul.lo.s32 	%r21, %r163, %r80;
	mov.f32 	%f97, 0f00000000;
	mov.b32 	%r172, 0;
	@%p23 bra 	$L__BB0_20;
	mul.wide.u32 	%rd56, %r21, 4;
	add.s64 	%rd57, %rd2, %rd56;
	add.s64 	%rd106, %rd57, 16;
	mov.f32 	%f97, 0f00000000;
	mov.u32 	%r164, %r10;
	mov.u32 	%r165, %r19;
$L__BB0_19:
	.pragma "nounroll";
	mul.wide.s32 	%rd58, %r164, 4;
	add.s64 	%rd59, %rd1, %rd58;
	ld.global.f32 	%f24, [%rd106+-16];
	ld.global.f32 	%f25, [%rd59];
	sub.f32 	%f26, %f24, %f25;
	fma.rn.f32 	%f27, %f26, %f26, %f97;
	ld.global.f32 	%f28, [%rd106+-12];
	ld.global.f32 	%f29, [%rd59+4];
	sub.f32 	%f30, %f28, %f29;
	fma.rn.f32 	%f31, %f30, %f30, %f27;
	ld.global.f32 	%f32, [%rd106+-8];
	ld.global.f32 	%f33, [%rd59+8];
	sub.f32 	%f34, %f32, %f33;
	fma.rn.f32 	%f35, %f34, %f34, %f31;
	ld.global.f32 	%f36, [%rd106+-4];
	ld.global.f32 	%f37, [%rd59+12];
	sub.f32 	%f38, %f36, %f37;
	fma.rn.f32 	%f39, %f38, %f38, %f35;
	ld.global.f32 	%f40, [%rd106];
	ld.global.f32 	%f41, [%rd59+16];
	sub.f32 	%f42, %f40, %f41;
	fma.rn.f32 	%f43, %f42, %f42, %f39;
	ld.global.f32 	%f44, [%rd106+4];
	ld.global.f32 	%f45, [%rd59+20];
	sub.f32 	%f46, %f44, %f45;
	fma.rn.f32 	%f47, %f46, %f46, %f43;
	ld.global.f32 	%f48, [%rd106+8];
	ld.global.f32 	%f49, [%rd59+24];
	sub.f32 	%f50, %f48, %f49;
	fma.rn.f32 	%f51, %f50, %f50, %f47;
	ld.global.f32 	%f52, [%rd106+12];
	ld.global.f32 	%f53, [%rd59+28];
	sub.f32 	%f54, %f52, %f53;
	fma.rn.f32 	%f97, %f54, %f54, %f51;
	add.s32 	%r165, %r165, 8;
	add.s64 	%rd106, %rd106, 32;
	add.s32 	%r164, %r164, 8;
	setp.eq.s32 	%p24, %r165, 0;
	mov.u32 	%r172, %r15;
	@%p24 bra 	$L__BB0_20;
	bra.uni 	$L__BB0_19;
$L__BB0_20:
	setp.eq.s32 	%p25, %r12, 0;
	@%p25 bra 	$L__BB0_28;
	add.s32 	%r110, %r12, -1;
	setp.lt.u32 	%p26, %r110, 3;
	@%p26 bra 	$L__BB0_23;
	add.s32 	%r111, %r172, %r21;
	mul.wide.u32 	%rd60, %r111, 4;
	add.s64 	%rd61, %rd2, %rd60;
	ld.global.f32 	%f56, [%rd61];
	add.s32 	%r112, %r172, %r10;
	mul.wide.s32 	%rd62, %r112, 4;
	add.s64 	%rd63, %rd1, %rd62;
	ld.global.f32 	%f57, [%rd63];
	sub.f32 	%f58, %f56, %f57;
	fma.rn.f32 	%f59, %f58, %f58, %f97;
	cvt.u64.u32 	%rd64, %r21;
	cvt.u64.u32 	%rd65, %r172;
	add.s64 	%rd66, %rd65, %rd64;
	shl.b64 	%rd67, %rd66, 2;
	add.s64 	%rd68, %rd2, %rd67;
	ld.global.f32 	%f60, [%rd68+4];
	ld.global.f32 	%f61, [%rd63+4];
	sub.f32 	%f62, %f60, %f61;
	fma.rn.f32 	%f63, %f62, %f62, %f59;
	ld.global.f32 	%f64, [%rd68+8];
	ld.global.f32 	%f65, [%rd63+8];
	sub.f32 	%f66, %f64, %f65;
	fma.rn.f32 	%f67, %f66, %f66, %f63;
	ld.global.f32 	%f68, [%rd68+12];
	ld.global.f32 	%f69, [%rd63+12];
	sub.f32 	%f70, %f68, %f69;
	fma.rn.f32 	%f97, %f70, %f70, %f67;
	add.s32 	%r172, %r172, 4;
$L__BB0_23:
	setp.eq.s32 	%p27, %r13, 0;
	@%p27 bra 	$L__BB0_28;
	setp.eq.s32 	%p28, %r13, 1;
	@%p28 bra 	$L__BB0_26;
	add.s32 	%r113, %r172, %r21;
	mul.wide.u32 	%rd69, %r113, 4;
	add.s64 	%rd70, %rd2, %rd69;
	ld.global.f32 	%f72, [%rd70];
	add.s32 	%r114, %r172, %r10;
	mul.wide.s32 	%rd71, %r114, 4;
	add.s64 	%rd72, %rd1, %rd71;
	ld.global.f32 	%f73, [%rd72];
	sub.f32 	%f74, %f72, %f73;
	fma.rn.f32 	%f75, %f74, %f74, %f97;
	cvt.u64.u32 	%rd73, %r21;
	cvt.u64.u32 	%rd74, %r172;
	add.s64 	%rd75, %rd74, %rd73;
	shl.b64 	%rd76, %rd75, 2;
	add.s64 	%rd77, %rd2, %rd76;
	ld.global.f32 	%f76, [%rd77+4];
	ld.global.f32 	%f77, [%rd72+4];
	sub.f32 	%f78, %f76, %f77;
	fma.rn.f32 	%f97, %f78, %f78, %f75;
	add.s32 	%r172, %r172, 2;
$L__BB0_26:
	setp.eq.s32 	%p29, %r16, 0;
	@%p29 bra 	$L__BB0_28;
	add.s32 	%r115, %r172, %r21;
	mul.wide.u32 	%rd78, %r115, 4;
	add.s64 	%rd79, %rd2, %rd78;
	ld.global.f32 	%f79, [%rd79];
	add.s32 	%r116, %r172, %r10;
	mul.wide.s32 	%rd80, %r116, 4;
	add.s64 	%rd81, %rd1, %rd80;
	ld.global.f32 	%f80, [%rd81];
	sub.f32 	%f81, %f79, %f80;
	fma.rn.f32 	%f97, %f81, %f81, %f97;
$L__BB0_28:
	mov.b32 	%r26, 0;
$L__BB0_29:
	mul.wide.u32 	%rd82, %r26, 4;
	add.s64 	%rd12, %rd29, %rd82;
	ld.f32 	%f82, [%rd12];
	setp.lt.f32 	%p30, %f97, %f82;
	@%p30 bra 	$L__BB0_34;
	add.s32 	%r26, %r26, 1;
	setp.eq.s32 	%p31, %r26, %r79;
	@%p31 bra 	$L__BB0_33;
	bra.uni 	$L__BB0_29;
$L__BB0_31:
	mul.wide.s32 	%rd85, %r170, 4;
	add.s64 	%rd86, %rd29, %rd85;
	ld.f32 	%f86, [%rd86+-8];
	mul.wide.s32 	%rd87, %r169, 4;
	add.s64 	%rd88, %rd29, %rd87;
	st.f32 	[%rd88], %f86;
	add.s64 	%rd89, %rd30, %rd85;
	ld.u32 	%r123, [%rd89+-8];
	add.s64 	%rd90, %rd30, %rd87;
	st.u32 	[%rd90], %r123;
	ld.f32 	%f87, [%rd88+-8];
	st.f32 	[%rd88+-4], %f87;
	ld.u32 	%r124, [%rd90+-8];
	st.u32 	[%rd90+-4], %r124;
	add.s32 	%r170, %r169, -3;
	ld.f32 	%f88, [%rd88+-12];
	st.f32 	[%rd88+-8], %f88;
	ld.u32 	%r125, [%rd90+-12];
	st.u32 	[%rd90+-8], %r125;
	add.s32 	%r169, %r169, -4;
	ld.f32 	%f89, [%rd88+-16];
	st.f32 	[%rd88+-12], %f89;
	ld.u32 	%r126, [%rd90+-16];
	st.u32 	[%rd90+-12], %r126;
	setp.gt.s32 	%p37, %r169, %r26;
	@%p37 bra 	$L__BB0_31;
$L__BB0_32:
	st.f32 	[%rd12], %f97;
	mul.wide.u32 	%rd91, %r26, 4;
	add.s64 	%rd92, %rd30, %rd91;
	st.u32 	[%rd92], %r163;
$L__BB0_33:
	add.s32 	%r163, %r163, 1;
	setp.eq.s32 	%p38, %r163, %r78;
	@%p38 bra 	$L__BB0_47;
	bra.uni 	$L__BB0_17;
$L__BB0_34:
	setp.gt.s32 	%p32, %r11, %r26;
	@%p32 bra 	$L__BB0_35;
	bra.uni 	$L__BB0_32;
$L__BB0_35:
	sub.s32 	%r118, %r11, %r26;
	and.b32  	%r33, %r118, 3;
	setp.eq.s32 	%p33, %r33, 0;
	mov.u32 	%r169, %r11;
	mov.u32 	%r170, %r79;
	@%p33 bra 	$L__BB0_39;
	ld.f32 	%f83, [%rd6+-8];
	mul.wide.u32 	%rd83, %r11, 4;
	add.s64 	%rd84, %rd29, %rd83;
	st.f32 	[%rd84], %f83;
	ld.u32 	%r119, [%rd7+-8];
	st.u32 	[%rd8], %r119;
	setp.eq.s32 	%p34, %r33, 1;
	mov.u32 	%r169, %r14;
	mov.u32 	%r170, %r11;
	@%p34 bra 	$L__BB0_39;
	ld.f32 	%f84, [%rd6+-12];
	st.f32 	[%rd6+-8], %f84;
	ld.u32 	%r120, [%rd7+-12];
	st.u32 	[%rd7+-8], %r120;
	setp.eq.s32 	%p35, %r33, 2;
	mov.u32 	%r169, %r17;
	mov.u32 	%r170, %r14;
	@%p35 bra 	$L__BB0_39;
	ld.f32 	%f85, [%rd6+-16];
	st.f32 	[%rd6+-12], %f85;
	ld.u32 	%r121, [%rd7+-16];
	st.u32 	[%rd7+-12], %r121;
	mov.u32 	%r169, %r18;
	mov.u32 	%r170, %r17;
$L__BB0_39:
	sub.s32 	%r122, %r14, %r26;
	setp.lt.u32 	%p36, %r122, 3;
	@%p36 bra 	$L__BB0_32;
	bra.uni 	$L__BB0_31;
$L__BB0_40:
	add.s32 	%r41, %r79, -2;
	mul.wide.u32 	%rd43, %r79, 4;
	add.s64 	%rd13, %rd29, %rd43;
	mul.wide.u32 	%rd44, %r11, 4;
	add.s64 	%rd14, %rd29, %rd44;
	add.s64 	%rd15, %rd30, %rd43;
	add.s64 	%rd16, %rd30, %rd44;
	add.s32 	%r42, %r79, -3;
	add.s32 	%r43, %r79, -4;
	mov.b32 	%r174, 0;
$L__BB0_41:
	mov.b32 	%r45, 0;
$L__BB0_42:
	mul.wide.u32 	%rd45, %r45, 4;
	add.s64 	%rd17, %rd29, %rd45;
	ld.f32 	%f13, [%rd17];
	setp.gt.f32 	%p14, %f13, 0f00000000;
	@%p14 bra 	$L__BB0_62;
	add.s32 	%r45, %r45, 1;
	setp.eq.s32 	%p15, %r45, %r79;
	@%p15 bra 	$L__BB0_46;
	bra.uni 	$L__BB0_42;
$L__BB0_44:
	mul.wide.s32 	%rd46, %r179, 4;
	add.s64 	%rd47, %rd29, %rd46;
	ld.f32 	%f17, [%rd47+-8];
	mul.wide.s32 	%rd48, %r178, 4;
	add.s64 	%rd49, %rd29, %rd48;
	st.f32 	[%rd49], %f17;
	add.s64 	%rd50, %rd30, %rd46;
	ld.u32 	%r103, [%rd50+-8];
	add.s64 	%rd51, %rd30, %rd48;
	st.u32 	[%rd51], %r103;
	ld.f32 	%f18, [%rd49+-8];
	st.f32 	[%rd49+-4], %f18;
	ld.u32 	%r104, [%rd51+-8];
	st.u32 	[%rd51+-4], %r104;
	add.s32 	%r179, %r178, -3;
	ld.f32 	%f19, [%rd49+-12];
	st.f32 	[%rd49+-8], %f19;
	ld.u32 	%r105, [%rd51+-12];
	st.u32 	[%rd51+-8], %r105;
	add.s32 	%r178, %r178, -4;
	ld.f32 	%f20, [%rd49+-16];
	st.f32 	[%rd49+-12], %f20;
	ld.u32 	%r106, [%rd51+-16];
	st.u32 	[%rd51+-12], %r106;
	setp.gt.s32 	%p21, %r178, %r45;
	@%p21 bra 	$L__BB0_44;
$L__BB0_45:
	mov.b32 	%r107, 0;
	st.u32 	[%rd17], %r107;
	add.s64 	%rd53, %rd30, %rd45;
	st.u32 	[%rd53], %r174;
$L__BB0_46:
	add.s32 	%r174, %r174, 1;
	setp.eq.s32 	%p22, %r174, %r78;
	@%p22 bra 	$L__BB0_47;
	bra.uni 	$L__BB0_41;
$L__BB0_47:
	setp.lt.s32 	%p39, %r79, 1;
	@%p39 bra 	$L__BB0_60;
	mul.lo.s32 	%r57, %r79, %r1;
	add.s32 	%r128, %r79, -1;
	and.b32  	%r58, %r79, 15;
	setp.lt.u32 	%p40, %r128, 15;
	mov.b32 	%r184, 0;
	@%p40 bra 	$L__BB0_51;
	and.b32  	%r184, %r79, 2147483632;
	neg.s32 	%r182, %r184;
	add.s64 	%rd107, %rd30, 32;
	add.s64 	%rd19, %rd3, 32;
	mov.u32 	%r181, %r57;
$L__BB0_50:
	.pragma "nounroll";
	mul.wide.s32 	%rd93, %r181, 4;
	add.s64 	%rd94, %rd19, %rd93;
	ld.u32 	%r129, [%rd107+-32];
	st.global.u32 	[%rd94+-32], %r129;
	ld.u32 	%r130, [%rd107+-28];
	st.global.u32 	[%rd94+-28], %r130;
	ld.u32 	%r131, [%rd107+-24];
	st.global.u32 	[%rd94+-24], %r131;
	ld.u32 	%r132, [%rd107+-20];
	st.global.u32 	[%rd94+-20], %r132;
	ld.u32 	%r133, [%rd107+-16];
	st.global.u32 	[%rd94+-16], %r133;
	ld.u32 	%r134, [%rd107+-12];
	st.global.u32 	[%rd94+-12], %r134;
	ld.u32 	%r135, [%rd107+-8];
	st.global.u32 	[%rd94+-8], %r135;
	ld.u32 	%r136, [%rd107+-4];
	st.global.u32 	[%rd94+-4], %r136;
	ld.u32 	%r137, [%rd107];
	st.global.u32 	[%rd94], %r137;
	ld.u32 	%r138, [%rd107+4];
	st.global.u32 	[%rd94+4], %r138;
	ld.u32 	%r139, [%rd107+8];
	st.global.u32 	[%rd94+8], %r139;
	ld.u32 	%r140, [%rd107+12];
	st.global.u32 	[%rd94+12], %r140;
	ld.u32 	%r141, [%rd107+16];
	st.global.u32 	[%rd94+16], %r141;
	ld.u32 	%r142, [%rd107+20];
	st.global.u32 	[%rd94+20], %r142;
	ld.u32 	%r143, [%rd107+24];
	st.global.u32 	[%rd94+24], %r143;
	ld.u32 	%r144, [%rd107+28];
	st.global.u32 	[%rd94+28], %r144;
	add.s32 	%r182, %r182, 16;
	add.s64 	%rd107, %rd107, 64;
	add.s32 	%r181, %r181, 16;
	setp.ne.s32 	%p41, %r182, 0;
	@%p41 bra 	$L__BB0_50;
$L__BB0_51:
	setp.eq.s32 	%p42, %r58, 0;
	@%p42 bra 	$L__BB0_60;
	and.b32  	%r66, %r79, 7;
	setp.lt.u32 	%p43, %r58, 8;
	@%p43 bra 	$L__BB0_54;
	mul.wide.u32 	%rd95, %r184, 4;
	add.s64 	%rd96, %rd30, %rd95;
	ld.u32 	%r145, [%rd96];
	add.s32 	%r146, %r184, %r57;
	mul.wide.s32 	%rd97, %r146, 4;
	add.s64 	%rd98, %rd3, %rd97;
	st.global.u32 	[%rd98], %r145;
	ld.u32 	%r147, [%rd96+4];
	st.global.u32 	[%rd98+4], %r147;
	ld.u32 	%r148, [%rd96+8];
	st.global.u32 	[%rd98+8], %r148;
	ld.u32 	%r149, [%rd96+12];
	st.global.u32 	[%rd98+12], %r149;
	ld.u32 	%r150, [%rd96+16];
	st.global.u32 	[%rd98+16], %r150;
	ld.u32 	%r151, [%rd96+20];
	st.global.u32 	[%rd98+20], %r151;
	ld.u32 	%r152, [%rd96+24];
	st.global.u32 	[%rd98+24], %r152;
	ld.u32 	%r153, [%rd96+28];
	st.global.u32 	[%rd98+28], %r153;
	add.s32 	%r184, %r184, 8;
$L__BB0_54:
	setp.eq.s32 	%p44, %r66, 0;
	@%p44 bra 	$L__BB0_60;
	and.b32  	%r69, %r79, 3;
	setp.lt.u32 	%p45, %r66, 4;
	@%p45 bra 	$L__BB0_57;
	mul.wide.u32 	%rd99, %r184, 4;
	add.s64 	%rd100, %rd30, %rd99;
	ld.u32 	%r154, [%rd100];
	add.s32 	%r155, %r184, %r57;
	mul.wide.s32 	%rd101, %r155, 4;
	add.s64 	%rd102, %rd3, %rd101;
	st.global.u32 	[%rd102], %r154;
	ld.u32 	%r156, [%rd100+4];
	st.global.u32 	[%rd102+4], %r156;
	ld.u32 	%r157, [%rd100+8];
	st.global.u32 	[%rd102+8], %r157;
	ld.u32 	%r158, [%rd100+12];
	st.global.u32 	[%rd102+12], %r158;
	add.s32 	%r184, %r184, 4;
$L__BB0_57:
	setp.eq.s32 	%p46, %r69, 0;
	@%p46 bra 	$L__BB0_60;
	add.s32 	%r187, %r184, %r57;
	mul.wide.u32 	%rd103, %r184, 4;
	add.s64 	%rd108, %rd30, %rd103;
	neg.s32 	%r186, %r69;
$L__BB0_59:
	.pragma "nounroll";
	mul.wide.s32 	%rd104, %r187, 4;
	add.s64 	%rd105, %rd3, %rd104;
	ld.u32 	%r159, [%rd108];
	st.global.u32 	[%rd105], %r159;
	add.s32 	%r187, %r187, 1;
	add.s64 	%rd108, %rd108, 4;
	add.s32 	%r186, %r186, 1;
	setp.ne.s32 	%p47, %r186, 0;
	@%p47 bra 	$L__BB0_59;
$L__BB0_60:
	{ // callseq 2, 0
	.param .b64 param0;
	st.param.b64 	[param0], %rd29;
	call.uni 
	free, 
	(
	param0
	);
	} // callseq 2
	{ // callseq 3, 0
	.param .b64 param0;
	st.param.b64 	[param0], %rd30;
	call.uni 
	free, 
	(
	param0
	);
	} // callseq 3
$L__BB0_61:
	ret;
$L__BB0_62:
	setp.gt.s32 	%p16, %r11, %r45;
	@%p16 bra 	$L__BB0_63;
	bra.uni 	$L__BB0_45;
$L__BB0_63:
	sub.s32 	%r98, %r11, %r45;
	and.b32  	%r52, %r98, 3;
	setp.eq.s32 	%p17, %r52, 0;
	mov.u32 	%r178, %r11;
	mov.u32 	%r179, %r79;
	@%p17 bra 	$L__BB0_67;
	ld.f32 	%f14, [%rd13+-8];
	st.f32 	[%rd14], %f14;
	ld.u32 	%r99, [%rd15+-8];
	st.u32 	[%rd16], %r99;
	setp.eq.s32 	%p18, %r52, 1;
	mov.u32 	%r178, %r41;
	mov.u32 	%r179, %r11;
	@%p18 bra 	$L__BB0_67;
	ld.f32 	%f15, [%rd13+-12];
	st.f32 	[%rd13+-8], %f15;
	ld.u32 	%r100, [%rd15+-12];
	st.u32 	[%rd15+-8], %r100;
	setp.eq.s32 	%p19, %r52, 2;
	mov.u32 	%r178, %r42;
	mov.u32 	%r179, %r41;
	@%p19 bra 	$L__BB0_67;
	ld.f32 	%f16, [%rd13+-16];
	st.f32 	[%rd13+-12], %f16;
	ld.u32 	%r101, [%rd15+-16];
	st.u32 	[%rd15+-12], %r101;
	mov.u32 	%r178, %r43;
	mov.u32 	%r179, %r42;
$L__BB0_67:
	sub.s32 	%r102, %r41, %r45;
	setp.lt.u32 	%p20, %r102, 3;
	@%p20 bra 	$L__BB0_45;
	bra.uni 	$L__BB0_44;

}


// ===== COMPILED SASS (sm_100) =====

	.target	sm_100

	.elftype	@"ET_EXEC"


//--------------------- .note.nv.tkinfo           --------------------------
	.section	.note.nv.tkinfo,"",@"SHT_NOTE"
	.sectionflags	@"SHF_NOTE_NV_TKINFO"
	.tkinfo
        /*0018*/ 	.word	0x00000002
        /*0030*/ 	.string	""
        /*0030*/ 	.string	"ptxas"
        /*0030*/ 	.string	"Cuda compilation tools, release 13.0, V13.0.88"
        /*0030*/ 	.string	"Build cuda_13.0.r13.0/compiler.36424714_0"
        /*0030*/ 	.string	"-arch sm_100 -m 64 "



//--------------------- .note.nv.cuinfo           --------------------------
	.section	.note.nv.cuinfo,"",@"SHT_NOTE"
	.sectionflags	@"SHF_NOTE_NV_CUINFO"
        /*0018*/ 	.short	0x0002
        /*001a*/ 	.short	0x0064
        /*001c*/ 	.short	0x0082
	.zero		2


//--------------------- .nv.info                  --------------------------
	.section	.nv.info,"",@"SHT_CUDA_INFO"
	.align	4


	//----- nvinfo : EIATTR_REGCOUNT
	.align		4
        /*0000*/ 	.byte	0x04, 0x2f
        /*0002*/ 	.short	(.L_1 - .L_0)
	.align		4
.L_0:
        /*0004*/ 	.word	index@(_Z10knn_kernelPfS_Piiiii)
        /*0008*/ 	.word	0x00000028


	//----- nvinfo : EIATTR_FRAME_SIZE
	.align		4
.L_1:
        /*000c*/ 	.byte	0x04, 0x11
        /*000e*/ 	.short	(.L_3 - .L_2)
	.align		4
.L_2:
        /*0010*/ 	.word	index@(_Z10knn_kernelPfS_Piiiii)
        /*0014*/ 	.word	0x00000000


	//----- nvinfo : EIATTR_MIN_STACK_SIZE
	.align		4
.L_3:
        /*0018*/ 	.byte	0x04, 0x12
        /*001a*/ 	.short	(.L_5 - .L_4)
	.align		4
.L_4:
        /*001c*/ 	.word	index@(_Z10knn_kernelPfS_Piiiii)
        /*0020*/ 	.word	0x00000000
.L_5:


//--------------------- .nv.compat                --------------------------
	.section	.nv.compat,"",@"SHT_CUDA_COMPAT_INFO"
	.align	4
        /*0000*/ 	.byte	0x02, 0x09, 0x00, 0x00, 0x02, 0x02, 0x01, 0x00, 0x02, 0x05, 0x05, 0x00, 0x03, 0x07, 0x01, 0x01
        /*0010*/ 	.byte	0x02, 0x03, 0x00, 0x00, 0x02, 0x06, 0x01, 0x00, 0x04, 0x0b, 0x08, 0x00, 0x09, 0x00, 0x00, 0x00
        /*0020*/ 	.byte	0x00, 0x00, 0x00, 0x00


//--------------------- .nv.info._Z10knn_kernelPfS_Piiiii --------------------------
	.section	.nv.info._Z10knn_kernelPfS_Piiiii,"",@"SHT_CUDA_INFO"
	.sectionflags	@""
	.align	4


	//----- nvinfo : EIATTR_CUDA_API_VERSION
	.align		4
        /*0000*/ 	.byte	0x04, 0x37
        /*0002*/ 	.short	(.L_7 - .L_6)
.L_6:
        /*0004*/ 	.word	0x00000082


	//----- nvinfo : EIATTR_KPARAM_INFO
	.align		4
.L_7:
        /*0008*/ 	.byte	0x04, 0x17
        /*000a*/ 	.short	(.L_9 - .L_8)
.L_8:
        /*000c*/ 	.word	0x00000000
        /*0010*/ 	.short	0x0006
        /*0012*/ 	.short	0x0024
        /*0014*/ 	.byte	0x00, 0xf0, 0x11, 0x00


	//----- nvinfo : EIATTR_KPARAM_INFO
	.align		4
.L_9:
        /*0018*/ 	.byte	0x04, 0x17
        /*001a*/ 	.short	(.L_11 - .L_10)
.L_10:
        /*001c*/ 	.word	0x00000000
        /*0020*/ 	.short	0x0005
        /*0022*/ 	.short	0x0020
        /*0024*/ 	.byte	0x00, 0xf0, 0x11, 0x00


	//----- nvinfo : EIATTR_KPARAM_INFO
	.align		4
.L_11:
        /*0028*/ 	.byte	0x04, 0x17
        /*002a*/ 	.short	(.L_13 - .L_12)
.L_12:
        /*002c*/ 	.word	0x00000000
        /*0030*/ 	.short	0x0004
        /*0032*/ 	.short	0x001c
        /*0034*/ 	.byte	0x00, 0xf0, 0x11, 0x00


	//----- nvinfo : EIATTR_KPARAM_INFO
	.align		4
.L_13:
        /*0038*/ 	.byte	0x04, 0x17
        /*003a*/ 	.short	(.L_15 - .L_14)
.L_14:
        /*003c*/ 	.word	0x00000000
        /*0040*/ 	.short	0x0003
        /*0042*/ 	.short	0x0018
        /*0044*/ 	.byte	0x00, 0xf0, 0x11, 0x00


	//----- nvinfo : EIATTR_KPARAM_INFO
	.align		4
.L_15:
        /*0048*/ 	.byte	0x04, 0x17
        /*004a*/ 	.short	(.L_17 - .L_16)
.L_16:
        /*004c*/ 	.word	0x00000000
        /*0050*/ 	.short	0x0002
        /*0052*/ 	.short	0x0010
        /*0054*/ 	.byte	0x00, 0xf5, 0x21, 0x00


	//----- nvinfo : EIATTR_KPARAM_INFO
	.align		4
.L_17:
        /*0058*/ 	.byte	0x04, 0x17
        /*005a*/ 	.short	(.L_19 - .L_18)
.L_18:
        /*005c*/ 	.word	0x00000000
        /*0060*/ 	.short	0x0001
        /*0062*/ 	.short	0x0008
        /*0064*/ 	.byte	0x00, 0xf5, 0x21, 0x00


	//----- nvinfo : EIATTR_KPARAM_INFO
	.align		4
.L_19:
        /*0068*/ 	.byte	0x04, 0x17
        /*006a*/ 	.short	(.L_21 - .L_20)
.L_20:
        /*006c*/ 	.word	0x00000000
        /*0070*/ 	.short	0x0000
        /*0072*/ 	.short	0x0000
        /*0074*/ 	.byte	0x00, 0xf5, 0x21, 0x00


	//----- nvinfo : EIATTR_SPARSE_MMA_MASK
	.align		4
.L_21:
        /*0078*/ 	.byte	0x03, 0x50
        /*007a*/ 	.short	0x0000


	//----- nvinfo : EIATTR_MAXREG_COUNT
	.align		4
        /*007c*/ 	.byte	0x03, 0x1b
        /*007e*/ 	.short	0x00ff


	//----- nvinfo : EIATTR_EXTERNS
	.align		4
        /*0080*/ 	.byte	0x04, 0x0f
        /*0082*/ 	.short	(.L_23 - .L_22)


	//   ....[0]....
	.align		4
.L_22:
        /*0084*/ 	.word	index@(malloc)


	//   ....[1]....
	.align		4
        /*0088*/ 	.word	index@(free)


	//----- nvinfo : EIATTR_MERCURY_ISA_VERSION
	.align		4
.L_23:
        /*008c*/ 	.byte	0x03, 0x5f
        /*008e*/ 	.short	0x0101


	//----- nvinfo : EIATTR_VRC_CTA_INIT_COUNT
	.align		4
        /*0090*/ 	.byte	0x02, 0x4a
	.zero		1
	.zero		1


	//----- nvinfo : EIATTR_SYSCALL_OFFSETS
	.align		4
        /*0094*/ 	.byte	0x04, 0x46
        /*0096*/ 	.short	(.L_25 - .L_24)


	//   ....[0]....
.L_24:
        /*0098*/ 	.word	0x00000130


	//   ....[1]....
        /*009c*/ 	.word	0x000001e0


	//   ....[2]....
        /*00a0*/ 	.word	0x00002430


	//   ....[3]....
        /*00a4*/ 	.word	0x00002480


	//----- nvinfo : EIATTR_EXIT_INSTR_OFFSETS
	.align		4
.L_25:
        /*00a8*/ 	.byte	0x04, 0x1c
        /*00aa*/ 	.short	(.L_27 - .L_26)


	//   ....[0]....
.L_26:
        /*00ac*/ 	.word	0x00000070


	//   ....[1]....
        /*00b0*/ 	.word	0x00002490


	//----- nvinfo : EIATTR_CRS_STACK_SIZE
	.align		4
.L_27:
        /*00b4*/ 	.byte	0x04, 0x1e
        /*00b6*/ 	.short	(.L_29 - .L_28)
.L_28:
        /*00b8*/ 	.word	0x00000000


	//----- nvinfo : EIATTR_CBANK_PARAM_SIZE
	.align		4
.L_29:
        /*00bc*/ 	.byte	0x03, 0x19
        /*00be*/ 	.short	0x0028


	//----- nvinfo : EIATTR_PARAM_CBANK
	.align		4
        /*00c0*/ 	.byte	0x04, 0x0a
        /*00c2*/ 	.short	(.L_31 - .L_30)
	.align		4
.L_30:
        /*00c4*/ 	.word	index@(.nv.constant0._Z10knn_kernelPfS_Piiiii)
        /*00c8*/ 	.short	0x0380
        /*00ca*/ 	.short	0x0028


	//----- nvinfo : EIATTR_SW_WAR
	.align		4
.L_31:
        /*00cc*/ 	.byte	0x04, 0x36
        /*00ce*/ 	.short	(.L_33 - .L_32)
.L_32:
        /*00d0*/ 	.word	0x00000008
.L_33:


//--------------------- .nv.callgraph             --------------------------
	.section	.nv.callgraph,"",@"SHT_CUDA_CALLGRAPH"
	.align	4
	.sectionentsize	8
	.align		4
        /*0000*/ 	.word	0x00000000
	.align		4
        /*0004*/ 	.word	0xffffffff
	.align		4
        /*0008*/ 	.word	index@(_Z10knn_kernelPfS_Piiiii)
	.align		4
        /*000c*/ 	.word	index@(free)
	.align		4
        /*0010*/ 	.word	index@(_Z10knn_kernelPfS_Piiiii)
	.align		4
        /*0014*/ 	.word	index@(malloc)
	.align		4
        /*0018*/ 	.word	0x00000000
	.align		4
        /*001c*/ 	.word	0xfffffffe
	.align		4
        /*0020*/ 	.word	0x00000000
	.align		4
        /*0024*/ 	.word	0xfffffffd
	.align		4
        /*0028*/ 	.word	0x00000000
	.align		4
        /*002c*/ 	.word	0xfffffffc


//--------------------- .nv.constant4             --------------------------
	.section	.nv.constant4,"a",@progbits
	.align	8
	.align		8
.nv.constant4:
        /*0000*/ 	.dword	malloc
	.align		8
        /*0008*/ 	.dword	free


//--------------------- .text._Z10knn_kernelPfS_Piiiii --------------------------
	.section	.text._Z10knn_kernelPfS_Piiiii,"ax",@progbits
	.align	128
        .global         _Z10knn_kernelPfS_Piiiii
        .type           _Z10knn_kernelPfS_Piiiii,@function
        .size           _Z10knn_kernelPfS_Piiiii,(.L_x_49 - _Z10knn_kernelPfS_Piiiii)
        .other          _Z10knn_kernelPfS_Piiiii,@"STO_CUDA_ENTRY STV_DEFAULT"
_Z10knn_kernelPfS_Piiiii:
.text._Z10knn_kernelPfS_Piiiii:
[----:B------:R-:W0:Y:S01]  /*0000*/  LDC R1, c[0x0][0x37c] ;  /* 0x0000df00ff017b82 */ /* 0x000e220000000800 */
[----:B------:R-:W1:Y:S07]  /*0010*/  S2R R3, SR_TID.X ;  /* 0x0000000000037919 */ /* 0x000e6e0000002100 */
[----:B------:R-:W1:Y:S01]  /*0020*/  S2UR UR4, SR_CTAID.X ;  /* 0x00000000000479c3 */ /* 0x000e620000002500 */
[----:B------:R-:W2:Y:S07]  /*0030*/  LDCU UR5, c[0x0][0x39c] ;  /* 0x00007380ff0577ac */ /* 0x000eae0008000800 */
[----:B------:R-:W1:Y:S02]  /*0040*/  LDC R2, c[0x0][0x360] ;  /* 0x0000d800ff027b82 */ /* 0x000e640000000800 */
[----:B-1----:R-:W-:-:S05]  /*0050*/  IMAD R2, R2, UR4, R3 ;  /* 0x0000000402027c24 */ /* 0x002fca000f8e0203 */
[----:B--2---:R-:W-:-:S13]  /*0060*/  ISETP.GE.AND P0, PT, R2, UR5, PT ;  /* 0x0000000502007c0c */ /* 0x004fda000bf06270 */
[----:B0-----:R-:W-:Y:S05]  /*0070*/  @P0 EXIT ;  /* 0x000000000000094d */ /* 0x001fea0003800000 */
[----:B------:R-:W0:Y:S01]  /*0080*/  LDCU UR38, c[0x0][0x3a0] ;  /* 0x00007400ff2677ac */ /* 0x000e220008000800 */
[----:B------:R-:W-:Y:S01]  /*0090*/  MOV R16, 0x0 ;  /* 0x0000000000107802 */ /* 0x000fe20000000f00 */
[----:B------:R-:W1:Y:S03]  /*00a0*/  LDCU.64 UR36, c[0x0][0x358] ;  /* 0x00006b00ff2477ac */ /* 0x000e660008000a00 */
[----:B------:R2:W3:Y:S01]  /*00b0*/  LDC.64 R6, c[0x4][R16] ;  /* 0x0100000010067b82 */ /* 0x0004e20000000a00 */
[----:B0-----:R-:W-:-:S06]  /*00c0*/  UIMAD.WIDE UR38, UR38, 0x4, URZ ;  /* 0x00000004262678a5 */ /* 0x001fcc000f8e02ff */
[----:B------:R-:W-:Y:S01]  /*00d0*/  IMAD.U32 R9, RZ, RZ, UR39 ;  /* 0x00000027ff097e24 */ /* 0x000fe2000f8e00ff */
[----:B------:R-:W-:Y:S01]  /*00e0*/  MOV R8, UR38 ;  /* 0x0000002600087c02 */ /* 0x000fe20008000f00 */
[----:B------:R-:W-:Y:S02]  /*00f0*/  IMAD.U32 R5, RZ, RZ, UR39 ;  /* 0x00000027ff057e24 */ /* 0x000fe4000f8e00ff */
[----:B------:R-:W-:Y:S01]  /*0100*/  IMAD.U32 R4, RZ, RZ, UR38 ;  /* 0x00000026ff047e24 */ /* 0x000fe2000f8e00ff */
[----:B-12---:R-:W-:-:S07]  /*0110*/  MOV R5, R9 ;  /* 0x0000000900057202 */ /* 0x006fce0000000f00 */
[----:B------:R-:W-:-:S07]  /*0120*/  LEPC R20, `(.L_x_0) ;  /* 0x000000001014794e */ /* 0x000fce0000000000 */
[----:B---3--:R-:W-:Y:S05]  /*0130*/  CALL.ABS.NOINC R6 ;  /* 0x0000000006007343 */ /* 0x008fea0003c00000 */
.L_x_0:
[----:B------:R-:W0:Y:S01]  /*0140*/  LDC.64 R16, c[0x4][R16] ;  /* 0x0100000010107b82 */ /* 0x000e220000000a00 */
[----:B------:R-:W-:Y:S01]  /*0150*/  IMAD.U32 R6, RZ, RZ, UR38 ;  /* 0x00000026ff067e24 */ /* 0x000fe2000f8e00ff */
[----:B------:R-:W-:Y:S01]  /*0160*/  MOV R9, UR39 ;  /* 0x0000002700097c02 */ /* 0x000fe20008000f00 */
[----:B------:R-:W-:Y:S01]  /*0170*/  IMAD.MOV.U32 R18, RZ, RZ, R4 ;  /* 0x000000ffff127224 */ /* 0x000fe200078e0004 */
[----:B------:R-:W-:Y:S01]  /*0180*/  MOV R19, R5 ;  /* 0x0000000500137202 */ /* 0x000fe20000000f00 */
[----:B------:R-:W-:Y:S01]  /*0190*/  IMAD.U32 R8, RZ, RZ, UR38 ;  /* 0x00000026ff087e24 */ /* 0x000fe2000f8e00ff */
[----:B------:R-:W-:Y:S01]  /*01a0*/  MOV R7, UR39 ;  /* 0x0000002700077c02 */ /* 0x000fe20008000f00 */
[----:B------:R-:W-:Y:S01]  /*01b0*/  IMAD.MOV.U32 R4, RZ, RZ, R6 ;  /* 0x000000ffff047224 */ /* 0x000fe200078e0006 */
[----:B------:R-:W-:-:S07]  /*01c0*/  MOV R5, R9 ;  /* 0x0000000900057202 */ /* 0x000fce0000000f00 */
[----:B------:R-:W-:-:S07]  /*01d0*/  LEPC R20, `(.L_x_1) ;  /* 0x000000001014794e */ /* 0x000fce0000000000 */
[----:B0-----:R-:W-:Y:S05]  /*01e0*/  CALL.ABS.NOINC R16 ;  /* 0x0000000010007343 */ /* 0x001fea0003c00000 */
.L_x_1:
[----:B------:R-:W0:Y:S01]  /*01f0*/  LDC R13, c[0x0][0x3a0] ;  /* 0x0000e800ff0d7b82 */ /* 0x000e220000000800 */
[----:B------:R-:W-:Y:S01]  /*0200*/  IMAD.MOV.U32 R16, RZ, RZ, R4 ;  /* 0x000000ffff107224 */ /* 0x000fe200078e0004 */
[----:B------:R-:W-:Y:S02]  /*0210*/  MOV R17, R5 ;  /* 0x0000000500117202 */ /* 0x000fe40000000f00 */
[----:B0-----:R-:W-:-:S13]  /*0220*/  ISETP.GE.AND P0, PT, R13, 0x1, PT ;  /* 0x000000010d00780c */ /* 0x001fda0003f06270 */
[----:B------:R-:W-:Y:S05]  /*0230*/  @!P0 BRA `(.L_x_2) ;  /* 0x0000000400188947 */ /* 0x000fea0003800000 */
[C---:B------:R-:W-:Y:S01]  /*0240*/  ISETP.GE.U32.AND P2, PT, R13.reuse, 0x8, PT ;  /* 0x000000080d00780c */ /* 0x040fe20003f46070 */
[----:B------:R-:W-:Y:S01]  /*0250*/  IMAD.MOV.U32 R3, RZ, RZ, RZ ;  /* 0x000000ffff037224 */ /* 0x000fe200078e00ff */
[----:B------:R-:W-:-:S04]  /*0260*/  LOP3.LUT R0, R13, 0x7, RZ, 0xc0, !PT ;  /* 0x000000070d007812 */ /* 0x000fc800078ec0ff */
[----:B------:R-:W-:-:S07]  /*0270*/  ISETP.NE.AND P1, PT, R0, RZ, PT ;  /* 0x000000ff0000720c */ /* 0x000fce0003f25270 */
[----:B------:R-:W-:Y:S06]  /*0280*/  @!P2 BRA `(.L_x_3) ;  /* 0x00000000006ca947 */ /* 0x000fec0003800000 */
[----:B------:R-:W-:Y:S01]  /*0290*/  HFMA2 R9, -RZ, RZ, 0, 0 ;  /* 0x00000000ff097431 */ /* 0x000fe200000001ff */
[----:B------:R-:W-:Y:S01]  /*02a0*/  BSSY.RECONVERGENT B0, `(.L_x_3) ;  /* 0x0000019000007945 */ /* 0x000fe20003800200 */
[----:B------:R-:W-:Y:S01]  /*02b0*/  LOP3.LUT R3, R13, 0x7ffffff8, RZ, 0xc0, !PT ;  /* 0x7ffffff80d037812 */ /* 0x000fe200078ec0ff */
[----:B------:R-:W-:Y:S01]  /*02c0*/  IMAD.MOV.U32 R11, RZ, RZ, 0x7f800000 ;  /* 0x7f800000ff0b7424 */ /* 0x000fe200078e00ff */
[----:B------:R-:W-:-:S07]  /*02d0*/  MOV R15, 0xffffffff ;  /* 0xffffffff000f7802 */ /* 0x000fce0000000f00 */
.L_x_4:
[----:B0-----:R-:W-:-:S04]  /*02e0*/  IMAD.WIDE.U32 R4, R9, 0x4, R18 ;  /* 0x0000000409047825 */ /* 0x001fc800078e0012 */
[C---:B------:R-:W-:Y:S01]  /*02f0*/  IMAD.WIDE.U32 R6, R9.reuse, 0x4, R16 ;  /* 0x0000000409067825 */ /* 0x040fe200078e0010 */
[----:B------:R0:W-:Y:S03]  /*0300*/  ST.E desc[UR36][R4.64], R11 ;  /* 0x0000000b04007985 */ /* 0x0001e6000c101924 */
[----:B------:R-:W-:Y:S01]  /*0310*/  VIADD R9, R9, 0x8 ;  /* 0x0000000809097836 */ /* 0x000fe20000000000 */
[----:B------:R0:W-:Y:S04]  /*0320*/  ST.E desc[UR36][R6.64], R15 ;  /* 0x0000000f06007985 */ /* 0x0001e8000c101924 */
[----:B------:R0:W-:Y:S01]  /*0330*/  ST.E desc[UR36][R4.64+0x4], R11 ;  /* 0x0000040b04007985 */ /* 0x0001e2000c101924 */
[----:B------:R-:W-:-:S03]  /*0340*/  ISETP.NE.AND P2, PT, R9, R3, PT ;  /* 0x000000030900720c */ /* 0x000fc60003f45270 */
[----:B------:R0:W-:Y:S04]  /*0350*/  ST.E desc[UR36][R6.64+0x4], R15 ;  /* 0x0000040f06007985 */ /* 0x0001e8000c101924 */
        /* <DEDUP_REMOVED lines=11> */
[----:B------:R0:W-:Y:S01]  /*0410*/  ST.E desc[UR36][R6.64+0x1c], R15 ;  /* 0x00001c0f06007985 */ /* 0x0001e2000c101924 */
[----:B------:R-:W-:Y:S05]  /*0420*/  @P2 BRA `(.L_x_4) ;  /* 0xfffffffc00ac2947 */ /* 0x000fea000383ffff */
[----:B------:R-:W-:Y:S05]  /*0430*/  BSYNC.RECONVERGENT B0 ;  /* 0x0000000000007941 */ /* 0x000fea0003800200 */
.L_x_3:
[----:B------:R-:W-:Y:S05]  /*0440*/  @!P1 BRA `(.L_x_2) ;  /* 0x0000000000949947 */ /* 0x000fea0003800000 */
[----:B------:R-:W-:Y:S02]  /*0450*/  ISETP.GE.U32.AND P1, PT, R0, 0x4, PT ;  /* 0x000000040000780c */ /* 0x000fe40003f26070 */
[----:B------:R-:W-:-:S04]  /*0460*/  LOP3.LUT R8, R13, 0x3, RZ, 0xc0, !PT ;  /* 0x000000030d087812 */ /* 0x000fc800078ec0ff */
[----:B------:R-:W-:-:S07]  /*0470*/  ISETP.NE.AND P2, PT, R8, RZ, PT ;  /* 0x000000ff0800720c */ /* 0x000fce0003f45270 */
[----:B------:R-:W-:Y:S06]  /*0480*/  @!P1 BRA `(.L_x_5) ;  /* 0x0000000000349947 */ /* 0x000fec0003800000 */
[----:B------:R-:W-:Y:S01]  /*0490*/  MOV R9, 0x7f800000 ;  /* 0x7f80000000097802 */ /* 0x000fe20000000f00 */
[----:B0-----:R-:W-:-:S04]  /*04a0*/  IMAD.WIDE.U32 R4, R3, 0x4, R18 ;  /* 0x0000000403047825 */ /* 0x001fc800078e0012 */
[----:B------:R-:W-:Y:S01]  /*04b0*/  IMAD.MOV.U32 R11, RZ, RZ, -0x1 ;  /* 0xffffffffff0b7424 */ /* 0x000fe200078e00ff */
[----:B------:R1:W-:Y:S01]  /*04c0*/  ST.E desc[UR36][R4.64], R9 ;  /* 0x0000000904007985 */ /* 0x0003e2000c101924 */
[C---:B------:R-:W-:Y:S01]  /*04d0*/  IMAD.WIDE.U32 R6, R3.reuse, 0x4, R16 ;  /* 0x0000000403067825 */ /* 0x040fe200078e0010 */
[----:B------:R-:W-:-:S04]  /*04e0*/  IADD3 R3, PT, PT, R3, 0x4, RZ ;  /* 0x0000000403037810 */ /* 0x000fc80007ffe0ff */
[----:B------:R1:W-:Y:S04]  /*04f0*/  ST.E desc[UR36][R6.64], R11 ;  /* 0x0000000b06007985 */ /* 0x0003e8000c101924 */
[----:B------:R1:W-:Y:S04]  /*0500*/  ST.E desc[UR36][R4.64+0x4], R9 ;  /* 0x0000040904007985 */ /* 0x0003e8000c101924 */
[----:B------:R1:W-:Y:S04]  /*0510*/  ST.E desc[UR36][R6.64+0x4], R11 ;  /* 0x0000040b06007985 */ /* 0x0003e8000c101924 */
[----:B------:R1:W-:Y:S04]  /*0520*/  ST.E desc[UR36][R4.64+0x8], R9 ;  /* 0x0000080904007985 */ /* 0x0003e8000c101924 */
[----:B------:R1:W-:Y:S04]  /*0530*/  ST.E desc[UR36][R6.64+0x8], R11 ;  /* 0x0000080b06007985 */ /* 0x0003e8000c101924 */
[----:B------:R1:W-:Y:S04]  /*0540*/  ST.E desc[UR36][R4.64+0xc], R9 ;  /* 0x00000c0904007985 */ /* 0x0003e8000c101924 */
[----:B------:R1:W-:Y:S02]  /*0550*/  ST.E desc[UR36][R6.64+0xc], R11 ;  /* 0x00000c0b06007985 */ /* 0x0003e4000c101924 */
.L_x_5:
[----:B------:R-:W-:Y:S05]  /*0560*/  @!P2 BRA `(.L_x_2) ;  /* 0x00000000004ca947 */ /* 0x000fea0003800000 */
[----:B------:R-:W-:Y:S02]  /*0570*/  LOP3.LUT R0, R13, 0x1, RZ, 0xc0, !PT ;  /* 0x000000010d007812 */ /* 0x000fe400078ec0ff */
[----:B------:R-:W-:Y:S02]  /*0580*/  ISETP.NE.AND P1, PT, R8, 0x1, PT ;  /* 0x000000010800780c */ /* 0x000fe40003f25270 */
[----:B------:R-:W-:-:S13]  /*0590*/  ISETP.NE.U32.AND P2, PT, R0, 0x1, PT ;  /* 0x000000010000780c */ /* 0x000fda0003f45070 */
[----:B0-----:R-:W-:Y:S01]  /*05a0*/  @!P2 IMAD.MOV.U32 R15, RZ, RZ, 0x7f800000 ;  /* 0x7f800000ff0fa424 */ /* 0x001fe200078e00ff */
[----:B------:R-:W-:Y:S01]  /*05b0*/  @!P2 MOV R21, 0xffffffff ;  /* 0xffffffff0015a802 */ /* 0x000fe20000000f00 */
[----:B------:R-:W-:Y:S06]  /*05c0*/  @!P1 BRA `(.L_x_6) ;  /* 0x0000000000249947 */ /* 0x000fec0003800000 */
[----:B-1----:R-:W-:Y:S01]  /*05d0*/  IMAD.MOV.U32 R9, RZ, RZ, 0x7f800000 ;  /* 0x7f800000ff097424 */ /* 0x002fe200078e00ff */
[----:B------:R-:W-:Y:S01]  /*05e0*/  MOV R11, 0xffffffff ;  /* 0xffffffff000b7802 */ /* 0x000fe20000000f00 */
[----:B------:R-:W-:-:S04]  /*05f0*/  IMAD.WIDE.U32 R4, R3, 0x4, R18 ;  /* 0x0000000403047825 */ /* 0x000fc800078e0012 */
[C---:B------:R-:W-:Y:S01]  /*0600*/  IMAD.WIDE.U32 R6, R3.reuse, 0x4, R16 ;  /* 0x0000000403067825 */ /* 0x040fe200078e0010 */
[----:B------:R0:W-:Y:S03]  /*0610*/  ST.E desc[UR36][R4.64], R9 ;  /* 0x0000000904007985 */ /* 0x0001e6000c101924 */
[----:B------:R-:W-:Y:S01]  /*0620*/  VIADD R3, R3, 0x2 ;  /* 0x0000000203037836 */ /* 0x000fe20000000000 */
[----:B------:R0:W-:Y:S04]  /*0630*/  ST.E desc[UR36][R6.64], R11 ;  /* 0x0000000b06007985 */ /* 0x0001e8000c101924 */
[----:B------:R0:W-:Y:S04]  /*0640*/  ST.E desc[UR36][R4.64+0x4], R9 ;  /* 0x0000040904007985 */ /* 0x0001e8000c101924 */
[----:B------:R0:W-:Y:S02]  /*0650*/  ST.E desc[UR36][R6.64+0x4], R11 ;  /* 0x0000040b06007985 */ /* 0x0001e4000c101924 */
.L_x_6:
[----:B01----:R-:W-:-:S04]  /*0660*/  @!P2 IMAD.WIDE.U32 R4, R3, 0x4, R18 ;  /* 0x000000040304a825 */ /* 0x003fc800078e0012 */
[----:B------:R-:W-:Y:S01]  /*0670*/  @!P2 IMAD.WIDE.U32 R6, R3, 0x4, R16 ;  /* 0x000000040306a825 */ /* 0x000fe200078e0010 */
[----:B------:R2:W-:Y:S04]  /*0680*/  @!P2 ST.E desc[UR36][R4.64], R15 ;  /* 0x0000000f0400a985 */ /* 0x0005e8000c101924 */
[----:B------:R2:W-:Y:S02]  /*0690*/  @!P2 ST.E desc[UR36][R6.64], R21 ;  /* 0x000000150600a985 */ /* 0x0005e4000c101924 */
.L_x_2:
[----:B------:R-:W3:Y:S01]  /*06a0*/  LDCU UR4, c[0x0][0x398] ;  /* 0x00007300ff0477ac */ /* 0x000ee20008000800 */
[----:B------:R-:W-:Y:S01]  /*06b0*/  BSSY.RECONVERGENT B1, `(.L_x_7) ;  /* 0x00001d2000017945 */ /* 0x000fe20003800200 */
[----:B---3--:R-:W-:-:S09]  /*06c0*/  UISETP.GE.AND UP0, UPT, UR4, 0x1, UPT ;  /* 0x000000010400788c */ /* 0x008fd2000bf06270 */
[----:B------:R-:W-:Y:S05]  /*06d0*/  BRA.U !UP0, `(.L_x_8) ;  /* 0x0000001508587547 */ /* 0x000fea000b800000 */
[----:B------:R-:W-:Y:S05]  /*06e0*/  @!P0 BRA `(.L_x_9) ;  /* 0x0000001c00388947 */ /* 0x000fea0003800000 */
[----:B012---:R-:W0:Y:S01]  /*06f0*/  LDC R7, c[0x0][0x3a4] ;  /* 0x0000e900ff077b82 */ /* 0x007e220000000800 */
[----:B------:R-:W-:Y:S01]  /*0700*/  BSSY.RECONVERGENT B0, `(.L_x_8) ;  /* 0x0000153000007945 */ /* 0x000fe20003800200 */
[----:B------:R-:W-:Y:S02]  /*0710*/  IADD3 R3, PT, PT, R13, -0x1, RZ ;  /* 0xffffffff0d037810 */ /* 0x000fe40007ffe0ff */
[----:B0-----:R-:W-:-:S13]  /*0720*/  ISETP.GE.AND P0, PT, R7, 0x1, PT ;  /* 0x000000010700780c */ /* 0x001fda0003f06270 */
[----:B------:R-:W-:Y:S05]  /*0730*/  @!P0 BRA `(.L_x_10) ;  /* 0x0000000c00948947 */ /* 0x000fea0003800000 */
[C---:B------:R-:W-:Y:S01]  /*0740*/  LOP3.LUT R6, R7.reuse, 0x7ffffff8, RZ, 0xc0, !PT ;  /* 0x7ffffff807067812 */ /* 0x040fe200078ec0ff */
[----:B------:R-:W-:Y:S01]  /*0750*/  IMAD R0, R2, R7, RZ ;  /* 0x0000000702007224 */ /* 0x000fe200078e02ff */
[C---:B------:R-:W-:Y:S01]  /*0760*/  LOP3.LUT R4, R7.reuse, 0x7, RZ, 0xc0, !PT ;  /* 0x0000000707047812 */ /* 0x040fe200078ec0ff */
[----:B------:R-:W-:Y:S01]  /*0770*/  HFMA2 R30, -RZ, RZ, 0, 0 ;  /* 0x00000000ff1e7431 */ /* 0x000fe200000001ff */
[----:B------:R-:W-:Y:S01]  /*0780*/  LOP3.LUT R5, R7, 0x3, RZ, 0xc0, !PT ;  /* 0x0000000307057812 */ /* 0x000fe200078ec0ff */
[----:B------:R-:W-:Y:S01]  /*0790*/  BSSY.RECONVERGENT B2, `(.L_x_11) ;  /* 0x00000de000027945 */ /* 0x000fe20003800200 */
[C---:B------:R-:W-:Y:S01]  /*07a0*/  VIADD R7, R13.reuse, 0xfffffffe ;  /* 0xfffffffe0d077836 */ /* 0x040fe20000000000 */
[C---:B------:R-:W-:Y:S01]  /*07b0*/  IADD3 R8, PT, PT, R13.reuse, -0x3, RZ ;  /* 0xfffffffd0d087810 */ /* 0x040fe20007ffe0ff */
[C---:B------:R-:W-:Y:S02]  /*07c0*/  VIADD R9, R13.reuse, 0xfffffffc ;  /* 0xfffffffc0d097836 */ /* 0x040fe40000000000 */
[----:B------:R-:W-:-:S04]  /*07d0*/  IMAD.WIDE.U32 R10, R13, 0x4, R18 ;  /* 0x000000040d0a7825 */ /* 0x000fc800078e0012 */
[----:B------:R-:W-:-:S04]  /*07e0*/  IMAD.WIDE.U32 R12, R13, 0x4, R16 ;  /* 0x000000040d0c7825 */ /* 0x000fc800078e0010 */
[----:B------:R-:W-:-:S04]  /*07f0*/  IMAD.WIDE.U32 R14, R3, 0x4, R16 ;  /* 0x00000004030e7825 */ /* 0x000fc800078e0010 */
[----:B------:R-:W-:-:S07]  /*0800*/  IMAD.MOV R31, RZ, RZ, -R6 ;  /* 0x000000ffff1f7224 */ /* 0x000fce00078e0a06 */
.L_x_27:
[----:B------:R-:W0:Y:S01]  /*0810*/  LDC R27, c[0x0][0x3a4] ;  /* 0x0000e900ff1b7b82 */ /* 0x000e220000000800 */
[----:B------:R-:W-:Y:S02]  /*0820*/  CS2R R32, SRZ ;  /* 0x0000000000207805 */ /* 0x000fe4000001ff00 */
[----:B0-----:R-:W-:Y:S01]  /*0830*/  ISETP.GE.U32.AND P0, PT, R27, 0x8, PT ;  /* 0x000000081b00780c */ /* 0x001fe20003f06070 */
[----:B------:R-:W-:-:S12]  /*0840*/  IMAD R34, R30, R27, RZ ;  /* 0x0000001b1e227224 */ /* 0x000fd800078e02ff */
[----:B------:R-:W-:Y:S05]  /*0850*/  @!P0 BRA `(.L_x_12) ;  /* 0x0000000000cc8947 */ /* 0x000fea0003800000 */
[----:B------:R-:W0:Y:S01]  /*0860*/  LDC.64 R20, c[0x0][0x380] ;  /* 0x0000e000ff147b82 */ /* 0x000e220000000a00 */
[----:B------:R-:W-:Y:S01]  /*0870*/  BSSY.RECONVERGENT B3, `(.L_x_13) ;  /* 0x0000030000037945 */ /* 0x000fe20003800200 */
[----:B------:R-:W-:Y:S01]  /*0880*/  MOV R32, RZ ;  /* 0x000000ff00207202 */ /* 0x000fe20000000f00 */
[----:B------:R-:W-:Y:S02]  /*0890*/  IMAD.MOV.U32 R25, RZ, RZ, R0 ;  /* 0x000000ffff197224 */ /* 0x000fe400078e0000 */
[----:B------:R-:W-:Y:S02]  /*08a0*/  IMAD.MOV.U32 R24, RZ, RZ, R31 ;  /* 0x000000ffff187224 */ /* 0x000fe400078e001f */
[----:B0-----:R-:W-:-:S03]  /*08b0*/  IMAD.WIDE.U32 R20, R34, 0x4, R20 ;  /* 0x0000000422147825 */ /* 0x001fc600078e0014 */
[----:B------:R-:W-:-:S04]  /*08c0*/  IADD3 R26, P0, PT, R20, 0x10, RZ ;  /* 0x00000010141a7810 */ /* 0x000fc80007f1e0ff */
[----:B------:R-:W-:-:S09]  /*08d0*/  IADD3.X R21, PT, PT, RZ, R21, RZ, P0, !PT ;  /* 0x00000015ff157210 */ /* 0x000fd200007fe4ff */
.L_x_14:
[----:B------:R-:W0:Y:S01]  /*08e0*/  LDC.64 R22, c[0x0][0x388] ;  /* 0x0000e200ff167b82 */ /* 0x000e220000000a00 */
[----:B------:R-:W-:-:S05]  /*08f0*/  MOV R20, R26 ;  /* 0x0000001a00147202 */ /* 0x000fca0000000f00 */
[----:B------:R-:W2:Y:S04]  /*0900*/  LDG.E R26, desc[UR36][R20.64+-0x10] ;  /* 0xfffff024141a7981 */ /* 0x000ea8000c1e1900 */
[----:B------:R-:W3:Y:S01]  /*0910*/  LDG.E R28, desc[UR36][R20.64+-0x8] ;  /* 0xfffff824141c7981 */ /* 0x000ee2000c1e1900 */
[----:B0-----:R-:W-:-:S05]  /*0920*/  IMAD.WIDE R22, R25, 0x4, R22 ;  /* 0x0000000419167825 */ /* 0x001fca00078e0216 */
[----:B------:R-:W2:Y:S04]  /*0930*/  LDG.E R29, desc[UR36][R22.64] ;  /* 0x00000024161d7981 */ /* 0x000ea8000c1e1900 */
[----:B------:R-:W4:Y:S04]  /*0940*/  LDG.E R33, desc[UR36][R22.64+0x4] ;  /* 0x0000042416217981 */ /* 0x000f28000c1e1900 */
[----:B------:R-:W3:Y:S04]  /*0950*/  LDG.E R35, desc[UR36][R22.64+0x8] ;  /* 0x0000082416237981 */ /* 0x000ee8000c1e1900 */
[----:B------:R-:W5:Y:S01]  /*0960*/  LDG.E R36, desc[UR36][R22.64+0x14] ;  /* 0x0000142416247981 */ /* 0x000f62000c1e1900 */
[----:B--2---:R-:W-:-:S03]  /*0970*/  FADD R29, R26, -R29 ;  /* 0x8000001d1a1d7221 */ /* 0x004fc60000000000 */
[----:B------:R-:W4:Y:S01]  /*0980*/  LDG.E R26, desc[UR36][R20.64+-0xc] ;  /* 0xfffff424141a7981 */ /* 0x000f22000c1e1900 */
[----:B------:R-:W-:Y:S01]  /*0990*/  FFMA R29, R29, R29, R32 ;  /* 0x0000001d1d1d7223 */ /* 0x000fe20000000020 */
[----:B---3--:R-:W-:Y:S02]  /*09a0*/  FADD R28, R28, -R35 ;  /* 0x800000231c1c7221 */ /* 0x008fe40000000000 */
[----:B------:R-:W2:Y:S01]  /*09b0*/  LDG.E R35, desc[UR36][R22.64+0x10] ;  /* 0x0000102416237981 */ /* 0x000ea2000c1e1900 */
[----:B----4-:R-:W-:-:S03]  /*09c0*/  FADD R26, R26, -R33 ;  /* 0x800000211a1a7221 */ /* 0x010fc60000000000 */
[----:B------:R-:W3:Y:S01]  /*09d0*/  LDG.E R33, desc[UR36][R22.64+0xc] ;  /* 0x00000c2416217981 */ /* 0x000ee2000c1e1900 */
[----:B------:R-:W-:-:S03]  /*09e0*/  FFMA R29, R26, R26, R29 ;  /* 0x0000001a1a1d7223 */ /* 0x000fc6000000001d */
[----:B------:R-:W3:Y:S01]  /*09f0*/  LDG.E R26, desc[UR36][R20.64+-0x4] ;  /* 0xfffffc24141a7981 */ /* 0x000ee2000c1e1900 */
[----:B------:R-:W-:-:S03]  /*0a00*/  FFMA R29, R28, R28, R29 ;  /* 0x0000001c1c1d7223 */ /* 0x000fc6000000001d */
[----:B------:R-:W2:Y:S01]  /*0a10*/  LDG.E R28, desc[UR36][R20.64] ;  /* 0x00000024141c7981 */ /* 0x000ea2000c1e1900 */
[----:B---3--:R-:W-:-:S03]  /*0a20*/  FADD R26, R26, -R33 ;  /* 0x800000211a1a7221 */ /* 0x008fc60000000000 */
[----:B------:R-:W3:Y:S01]  /*0a30*/  LDG.E R33, desc[UR36][R20.64+0xc] ;  /* 0x00000c2414217981 */ /* 0x000ee2000c1e1900 */
[----:B------:R-:W-:Y:S01]  /*0a40*/  FFMA R29, R26, R26, R29 ;  /* 0x0000001a1a1d7223 */ /* 0x000fe2000000001d */
[----:B--2---:R-:W-:Y:S02]  /*0a50*/  FADD R28, R28, -R35 ;  /* 0x800000231c1c7221 */ /* 0x004fe40000000000 */
[----:B------:R-:W2:Y:S04]  /*0a60*/  LDG.E R26, desc[UR36][R20.64+0x8] ;  /* 0x00000824141a7981 */ /* 0x000ea8000c1e1900 */
[----:B------:R-:W5:Y:S01]  /*0a70*/  LDG.E R35, desc[UR36][R20.64+0x4] ;  /* 0x0000042414237981 */ /* 0x000f62000c1e1900 */
[----:B------:R-:W-:-:S03]  /*0a80*/  FFMA R32, R28, R28, R29 ;  /* 0x0000001c1c207223 */ /* 0x000fc6000000001d */
[----:B------:R-:W2:Y:S04]  /*0a90*/  LDG.E R29, desc[UR36][R22.64+0x18] ;  /* 0x00001824161d7981 */ /* 0x000ea8000c1e1900 */
[----:B------:R-:W3:Y:S01]  /*0aa0*/  LDG.E R28, desc[UR36][R22.64+0x1c] ;  /* 0x00001c24161c7981 */ /* 0x000ee2000c1e1900 */
[----:B------:R-:W-:-:S05]  /*0ab0*/  VIADD R24, R24, 0x8 ;  /* 0x0000000818187836 */ /* 0x000fca0000000000 */
[----:B------:R-:W-:Y:S01]  /*0ac0*/  ISETP.NE.AND P0, PT, R24, RZ, PT ;  /* 0x000000ff1800720c */ /* 0x000fe20003f05270 */
[----:B------:R-:W-:Y:S02]  /*0ad0*/  VIADD R25, R25, 0x8 ;  /* 0x0000000819197836 */ /* 0x000fe40000000000 */
[----:B-----5:R-:W-:-:S04]  /*0ae0*/  FADD R35, R35, -R36 ;  /* 0x8000002423237221 */ /* 0x020fc80000000000 */
[----:B------:R-:W-:Y:S01]  /*0af0*/  FFMA R32, R35, R35, R32 ;  /* 0x0000002323207223 */ /* 0x000fe20000000020 */
[----:B--2---:R-:W-:Y:S01]  /*0b00*/  FADD R29, R26, -R29 ;  /* 0x8000001d1a1d7221 */ /* 0x004fe20000000000 */
[----:B------:R-:W-:Y:S01]  /*0b10*/  IADD3 R26, P1, PT, R20, 0x20, RZ ;  /* 0x00000020141a7810 */ /* 0x000fe20007f3e0ff */
[----:B---3--:R-:W-:Y:S02]  /*0b20*/  FADD R33, R33, -R28 ;  /* 0x8000001c21217221 */ /* 0x008fe40000000000 */
[----:B------:R-:W-:Y:S01]  /*0b30*/  FFMA R32, R29, R29, R32 ;  /* 0x0000001d1d207223 */ /* 0x000fe20000000020 */
[----:B------:R-:W-:-:S03]  /*0b40*/  IADD3.X R21, PT, PT, RZ, R21, RZ, P1, !PT ;  /* 0x00000015ff157210 */ /* 0x000fc60000ffe4ff */
[----:B------:R-:W-:Y:S01]  /*0b50*/  FFMA R32, R33, R33, R32 ;  /* 0x0000002121207223 */ /* 0x000fe20000000020 */
[----:B------:R-:W-:Y:S06]  /*0b60*/  @P0 BRA `(.L_x_14) ;  /* 0xfffffffc005c0947 */ /* 0x000fec000383ffff */
[----:B------:R-:W-:Y:S05]  /*0b70*/  BSYNC.RECONVERGENT B3 ;  /* 0x0000000000037941 */ /* 0x000fea0003800200 */
.L_x_13:
[----:B------:R-:W-:-:S07]  /*0b80*/  MOV R33, R6 ;  /* 0x0000000600217202 */ /* 0x000fce0000000f00 */
.L_x_12:
[----:B------:R-:W-:-:S13]  /*0b90*/  ISETP.NE.AND P0, PT, R4, RZ, PT ;  /* 0x000000ff0400720c */ /* 0x000fda0003f05270 */
[----:B------:R-:W-:Y:S05]  /*0ba0*/  @!P0 BRA `(.L_x_15) ;  /* 0x0000000400048947 */ /* 0x000fea0003800000 */
[----:B------:R-:W-:Y:S01]  /*0bb0*/  VIADD R20, R4, 0xffffffff ;  /* 0xffffffff04147836 */ /* 0x000fe20000000000 */
[----:B------:R-:W-:-:S04]  /*0bc0*/  ISETP.NE.AND P0, PT, R5, RZ, PT ;  /* 0x000000ff0500720c */ /* 0x000fc80003f05270 */
[----:B------:R-:W-:-:S13]  /*0bd0*/  ISETP.GE.U32.AND P1, PT, R20, 0x3, PT ;  /* 0x000000031400780c */ /* 0x000fda0003f26070 */
[----:B------:R-:W-:Y:S05]  /*0be0*/  @!P1 BRA `(.L_x_16) ;  /* 0x0000000000709947 */ /* 0x000fea0003800000 */
[----:B------:R-:W0:Y:S01]  /*0bf0*/  LDC.64 R22, c[0x0][0x380] ;  /* 0x0000e000ff167b82 */ /* 0x000e220000000a00 */
[----:B------:R-:W1:Y:S01]  /*0c00*/  LDCU.64 UR4, c[0x0][0x380] ;  /* 0x00007000ff0477ac */ /* 0x000e620008000a00 */
[----:B------:R-:W-:Y:S01]  /*0c10*/  IADD3 R25, PT, PT, R34, R33, RZ ;  /* 0x0000002122197210 */ /* 0x000fe20007ffe0ff */
[----:B------:R-:W-:-:S05]  /*0c20*/  IMAD.IADD R29, R0, 0x1, R33 ;  /* 0x00000001001d7824 */ /* 0x000fca00078e0221 */
[----:B------:R-:W2:Y:S01]  /*0c30*/  LDC.64 R20, c[0x0][0x388] ;  /* 0x0000e200ff147b82 */ /* 0x000ea20000000a00 */
[----:B0-----:R-:W-:Y:S01]  /*0c40*/  IMAD.WIDE.U32 R22, R25, 0x4, R22 ;  /* 0x0000000419167825 */ /* 0x001fe200078e0016 */
[----:B------:R-:W-:-:S04]  /*0c50*/  IADD3 R25, P1, PT, R34, R33, RZ ;  /* 0x0000002122197210 */ /* 0x000fc80007f3e0ff */
[----:B------:R-:W-:Y:S01]  /*0c60*/  IADD3.X R26, PT, PT, RZ, RZ, RZ, P1, !PT ;  /* 0x000000ffff1a7210 */ /* 0x000fe20000ffe4ff */
[----:B------:R-:W3:Y:S01]  /*0c70*/  LDG.E R22, desc[UR36][R22.64] ;  /* 0x0000002416167981 */ /* 0x000ee2000c1e1900 */
[----:B-1----:R-:W-:Y:S01]  /*0c80*/  LEA R24, P1, R25, UR4, 0x2 ;  /* 0x0000000419187c11 */ /* 0x002fe2000f8210ff */
[----:B--2---:R-:W-:-:S03]  /*0c90*/  IMAD.WIDE R20, R29, 0x4, R20 ;  /* 0x000000041d147825 */ /* 0x004fc600078e0214 */
[----:B------:R-:W-:Y:S02]  /*0ca0*/  LEA.HI.X R25, R25, UR5, R26, 0x2, P1 ;  /* 0x0000000519197c11 */ /* 0x000fe400088f141a */
[----:B------:R-:W3:Y:S04]  /*0cb0*/  LDG.E R35, desc[UR36][R20.64] ;  /* 0x0000002414237981 */ /* 0x000ee8000c1e1900 */
[----:B------:R-:W2:Y:S04]  /*0cc0*/  LDG.E R29, desc[UR36][R24.64+0x4] ;  /* 0x00000424181d7981 */ /* 0x000ea8000c1e1900 */
[----:B------:R-:W2:Y:S04]  /*0cd0*/  LDG.E R36, desc[UR36][R20.64+0x4] ;  /* 0x0000042414247981 */ /* 0x000ea8000c1e1900 */
[----:B------:R-:W4:Y:S04]  /*0ce0*/  LDG.E R26, desc[UR36][R24.64+0x8] ;  /* 0x00000824181a7981 */ /* 0x000f28000c1e1900 */
[----:B------:R-:W4:Y:S04]  /*0cf0*/  LDG.E R23, desc[UR36][R20.64+0x8] ;  /* 0x0000082414177981 */ /* 0x000f28000c1e1900 */
[----:B------:R-:W5:Y:S04]  /*0d00*/  LDG.E R28, desc[UR36][R24.64+0xc] ;  /* 0x00000c24181c7981 */ /* 0x000f68000c1e1900 */
[----:B------:R-:W5:Y:S01]  /*0d10*/  LDG.E R37, desc[UR36][R20.64+0xc] ;  /* 0x00000c2414257981 */ /* 0x000f62000c1e1900 */
[----:B------:R-:W-:-:S02]  /*0d20*/  VIADD R33, R33, 0x4 ;  /* 0x0000000421217836 */ /* 0x000fc40000000000 */
[----:B---3--:R-:W-:-:S04]  /*0d30*/  FADD R35, R22, -R35 ;  /* 0x8000002316237221 */ /* 0x008fc80000000000 */
[----:B------:R-:W-:Y:S01]  /*0d40*/  FFMA R32, R35, R35, R32 ;  /* 0x0000002323207223 */ /* 0x000fe20000000020 */
[----:B--2---:R-:W-:-:S04]  /*0d50*/  FADD R29, R29, -R36 ;  /* 0x800000241d1d7221 */ /* 0x004fc80000000000 */
[----:B------:R-:W-:Y:S01]  /*0d60*/  FFMA R32, R29, R29, R32 ;  /* 0x0000001d1d207223 */ /* 0x000fe20000000020 */
[----:B----4-:R-:W-:-:S04]  /*0d70*/  FADD R23, R26, -R23 ;  /* 0x800000171a177221 */ /* 0x010fc80000000000 */
[----:B------:R-:W-:Y:S01]  /*0d80*/  FFMA R32, R23, R23, R32 ;  /* 0x0000001717207223 */ /* 0x000fe20000000020 */
[----:B-----5:R-:W-:-:S04]  /*0d90*/  FADD R37, R28, -R37 ;  /* 0x800000251c257221 */ /* 0x020fc80000000000 */
[----:B------:R-:W-:-:S07]  /*0da0*/  FFMA R32, R37, R37, R32 ;  /* 0x0000002525207223 */ /* 0x000fce0000000020 */
.L_x_16:
[----:B------:R-:W-:Y:S05]  /*0db0*/  @!P0 BRA `(.L_x_15) ;  /* 0x0000000000808947 */ /* 0x000fea0003800000 */
[----:B------:R-:W-:Y:S01]  /*0dc0*/  ISETP.NE.AND P0, PT, R5, 0x1, PT ;  /* 0x000000010500780c */ /* 0x000fe20003f05270 */
[----:B------:R-:W0:-:S12]  /*0dd0*/  LDC.64 R24, c[0x0][0x380] ;  /* 0x0000e000ff187b82 */ /* 0x000e180000000a00 */
[----:B------:R-:W1:Y:S01]  /*0de0*/  @P0 LDC.64 R20, c[0x0][0x380] ;  /* 0x0000e000ff140b82 */ /* 0x000e620000000a00 */
[C---:B------:R-:W-:Y:S01]  /*0df0*/  @P0 IADD3 R22, P1, PT, R34.reuse, R33, RZ ;  /* 0x0000002122160210 */ /* 0x040fe20007f3e0ff */
[----:B------:R-:W-:-:S03]  /*0e00*/  @P0 IMAD.IADD R29, R34, 0x1, R33 ;  /* 0x00000001221d0824 */ /* 0x000fc600078e0221 */
[----:B------:R-:W-:Y:S01]  /*0e10*/  @P0 IADD3.X R23, PT, PT, RZ, RZ, RZ, P1, !PT ;  /* 0x000000ffff170210 */ /* 0x000fe20000ffe4ff */
[----:B0-----:R-:W-:Y:S02]  /*0e20*/  @P0 IMAD.WIDE.U32 R24, R29, 0x4, R24 ;  /* 0x000000041d180825 */ /* 0x001fe400078e0018 */
[----:B------:R-:W0:Y:S01]  /*0e30*/  LDC.64 R28, c[0x0][0x388] ;  /* 0x0000e200ff1c7b82 */ /* 0x000e220000000a00 */
[----:B------:R-:W-:Y:S02]  /*0e40*/  @P0 IADD3 R35, PT, PT, R0, R33, RZ ;  /* 0x0000002100230210 */ /* 0x000fe40007ffe0ff */
[C---:B-1----:R-:W-:Y:S01]  /*0e50*/  @P0 LEA R20, P1, R22.reuse, R20, 0x2 ;  /* 0x0000001416140211 */ /* 0x042fe200078210ff */
[----:B------:R-:W2:Y:S03]  /*0e60*/  @P0 LDG.E R24, desc[UR36][R24.64] ;  /* 0x0000002418180981 */ /* 0x000ea6000c1e1900 */
[----:B------:R-:W-:-:S02]  /*0e70*/  @P0 LEA.HI.X R21, R22, R21, R23, 0x2, P1 ;  /* 0x0000001516150211 */ /* 0x000fc400008f1417 */
[----:B------:R-:W1:Y:S01]  /*0e80*/  LDC.64 R22, c[0x0][0x388] ;  /* 0x0000e200ff167b82 */ /* 0x000e620000000a00 */
[----:B------:R-:W-:Y:S01]  /*0e90*/  LOP3.LUT P1, RZ, R27, 0x1, RZ, 0xc0, !PT ;  /* 0x000000011bff7812 */ /* 0x000fe2000782c0ff */
[----:B------:R-:W-:Y:S01]  /*0ea0*/  @P0 VIADD R33, R33, 0x2 ;  /* 0x0000000221210836 */ /* 0x000fe20000000000 */
[----:B------:R-:W3:Y:S05]  /*0eb0*/  @P0 LDG.E R20, desc[UR36][R20.64+0x4] ;  /* 0x0000042414140981 */ /* 0x000eea000c1e1900 */
[----:B------:R-:W4:Y:S01]  /*0ec0*/  LDC.64 R26, c[0x0][0x380] ;  /* 0x0000e000ff1a7b82 */ /* 0x000f220000000a00 */
[----:B-1----:R-:W-:-:S05]  /*0ed0*/  @P0 IMAD.WIDE R22, R35, 0x4, R22 ;  /* 0x0000000423160825 */ /* 0x002fca00078e0216 */
[----:B------:R-:W-:Y:S01]  /*0ee0*/  @P1 IADD3 R35, PT, PT, R34, R33, RZ ;  /* 0x0000002122231210 */ /* 0x000fe20007ffe0ff */
[----:B------:R-:W-:-:S04]  /*0ef0*/  @P1 IMAD.IADD R33, R0, 0x1, R33 ;  /* 0x0000000100211824 */ /* 0x000fc800078e0221 */
[----:B----4-:R-:W-:Y:S02]  /*0f00*/  @P1 IMAD.WIDE.U32 R26, R35, 0x4, R26 ;  /* 0x00000004231a1825 */ /* 0x010fe400078e001a */
[----:B------:R-:W2:Y:S02]  /*0f10*/  @P0 LDG.E R35, desc[UR36][R22.64] ;  /* 0x0000002416230981 */ /* 0x000ea4000c1e1900 */
[----:B0-----:R-:W-:Y:S02]  /*0f20*/  @P1 IMAD.WIDE R28, R33, 0x4, R28 ;  /* 0x00000004211c1825 */ /* 0x001fe400078e021c */
[----:B------:R-:W3:Y:S04]  /*0f30*/  @P0 LDG.E R33, desc[UR36][R22.64+0x4] ;  /* 0x0000042416210981 */ /* 0x000ee8000c1e1900 */
[----:B------:R-:W4:Y:S04]  /*0f40*/  @P1 LDG.E R26, desc[UR36][R26.64] ;  /* 0x000000241a1a1981 */ /* 0x000f28000c1e1900 */
[----:B------:R-:W4:Y:S01]  /*0f50*/  @P1 LDG.E R29, desc[UR36][R28.64] ;  /* 0x000000241c1d1981 */ /* 0x000f22000c1e1900 */
[----:B--2---:R-:W-:Y:S01]  /*0f60*/  @P0 FADD R35, R24, -R35 ;  /* 0x8000002318230221 */ /* 0x004fe20000000000 */
[----:B---3--:R-:W-:-:S03]  /*0f70*/  @P0 FADD R20, R20, -R33 ;  /* 0x8000002114140221 */ /* 0x008fc60000000000 */
[----:B------:R-:W-:-:S04]  /*0f80*/  @P0 FFMA R35, R35, R35, R32 ;  /* 0x0000002323230223 */ /* 0x000fc80000000020 */
[----:B------:R-:W-:Y:S01]  /*0f90*/  @P0 FFMA R32, R20, R20, R35 ;  /* 0x0000001414200223 */ /* 0x000fe20000000023 */
[----:B----4-:R-:W-:-:S04]  /*0fa0*/  @P1 FADD R21, R26, -R29 ;  /* 0x8000001d1a151221 */ /* 0x010fc80000000000 */
[----:B------:R-:W-:-:S07]  /*0fb0*/  @P1 FFMA R32, R21, R21, R32 ;  /* 0x0000001515201223 */ /* 0x000fce0000000020 */
.L_x_15:
[----:B------:R-:W2:Y:S01]  /*0fc0*/  LD.E R21, desc[UR36][R18.64] ;  /* 0x0000002412157980 */ /* 0x000ea2000c101900 */
[----:B------:R-:W-:Y:S04]  /*0fd0*/  BSSY.RECONVERGENT B3, `(.L_x_17) ;  /* 0x0000055000037945 */ /* 0x000fe80003800200 */
[----:B------:R-:W-:Y:S01]  /*0fe0*/  BSSY.RELIABLE B4, `(.L_x_18) ;  /* 0x0000012000047945 */ /* 0x000fe20003800100 */
[----:B------:R-:W-:Y:S02]  /*0ff0*/  HFMA2 R34, -RZ, RZ, 0, 0 ;  /* 0x00000000ff227431 */ /* 0x000fe400000001ff */
[----:B------:R-:W-:Y:S01]  /*1000*/  IMAD.MOV.U32 R24, RZ, RZ, R18 ;  /* 0x000000ffff187224 */ /* 0x000fe200078e0012 */
[----:B------:R-:W-:Y:S02]  /*1010*/  MOV R25, R19 ;  /* 0x0000001300197202 */ /* 0x000fe40000000f00 */
[----:B--2---:R-:W-:-:S13]  /*1020*/  FSETP.GEU.AND P0, PT, R32, R21, PT ;  /* 0x000000152000720b */ /* 0x004fda0003f0e000 */
[----:B------:R-:W-:Y:S05]  /*1030*/  @!P0 BRA `(.L_x_19) ;  /* 0x0000000000308947 */ /* 0x000fea0003800000 */
[----:B------:R-:W-:Y:S01]  /*1040*/  BSSY.RELIABLE B5, `(.L_x_19) ;  /* 0x000000b000057945 */ /* 0x000fe20003800100 */
.L_x_21:
[----:B------:R-:W0:Y:S01]  /*1050*/  LDCU UR4, c[0x0][0x3a0] ;  /* 0x00007400ff0477ac */ /* 0x000e220008000800 */
[----:B------:R-:W-:-:S05]  /*1060*/  VIADD R34, R34, 0x1 ;  /* 0x0000000122227836 */ /* 0x000fca0000000000 */
[----:B0-----:R-:W-:-:S13]  /*1070*/  ISETP.NE.AND P0, PT, R34, UR4, PT ;  /* 0x0000000422007c0c */ /* 0x001fda000bf05270 */
[----:B------:R-:W-:Y:S05]  /*1080*/  @!P0 BREAK.RELIABLE B5 ;  /* 0x0000000000058942 */ /* 0x000fea0003800100 */
[----:B------:R-:W-:Y:S05]  /*1090*/  @!P0 BREAK.RELIABLE B4 ;  /* 0x0000000000048942 */ /* 0x000fea0003800100 */
[----:B------:R-:W-:Y:S05]  /*10a0*/  @!P0 BRA `(.L_x_20) ;  /* 0x00000004001c8947 */ /* 0x000fea0003800000 */
[----:B------:R-:W-:-:S05]  /*10b0*/  IMAD.WIDE.U32 R24, R34, 0x4, R18 ;  /* 0x0000000422187825 */ /* 0x000fca00078e0012 */
[----:B------:R-:W2:Y:S02]  /*10c0*/  LD.E R21, desc[UR36][R24.64] ;  /* 0x0000002418157980 */ /* 0x000ea4000c101900 */
[----:B--2---:R-:W-:-:S13]  /*10d0*/  FSETP.GEU.AND P0, PT, R32, R21, PT ;  /* 0x000000152000720b */ /* 0x004fda0003f0e000 */
[----:B------:R-:W-:Y:S05]  /*10e0*/  @P0 BRA `(.L_x_21) ;  /* 0xfffffffc00d80947 */ /* 0x000fea000383ffff */
[----:B------:R-:W-:Y:S05]  /*10f0*/  BSYNC.RELIABLE B5 ;  /* 0x0000000000057941 */ /* 0x000fea0003800100 */
.L_x_19:
[----:B------:R-:W-:Y:S05]  /*1100*/  BSYNC.RELIABLE B4 ;  /* 0x0000000000047941 */ /* 0x000fea0003800100 */
.L_x_18:
[----:B------:R-:W-:Y:S01]  /*1110*/  ISETP.GT.AND P0, PT, R3, R34, PT ;  /* 0x000000220300720c */ /* 0x000fe20003f04270 */
[----:B------:R-:W-:-:S12]  /*1120*/  BSSY.RECONVERGENT B4, `(.L_x_22) ;  /* 0x000003c000047945 */ /* 0x000fd80003800200 */
[----:B------:R-:W-:Y:S05]  /*1130*/  @!P0 BRA `(.L_x_23) ;  /* 0x0000000000e88947 */ /* 0x000fea0003800000 */
[----:B------:R-:W0:Y:S01]  /*1140*/  LDCU UR4, c[0x0][0x3a0] ;  /* 0x00007400ff0477ac */ /* 0x000e220008000800 */
[----:B------:R-:W-:Y:S01]  /*1150*/  IADD3 R20, PT, PT, -R34, R3, RZ ;  /* 0x0000000322147210 */ /* 0x000fe20007ffe1ff */
[----:B------:R-:W-:Y:S01]  /*1160*/  BSSY.RECONVERGENT B5, `(.L_x_24) ;  /* 0x000001c000057945 */ /* 0x000fe20003800200 */
[----:B------:R-:W-:Y:S02]  /*1170*/  IMAD.MOV.U32 R33, RZ, RZ, R3 ;  /* 0x000000ffff217224 */ /* 0x000fe400078e0003 */
[----:B------:R-:W-:Y:S02]  /*1180*/  LOP3.LUT P0, R22, R20, 0x3, RZ, 0xc0, !PT ;  /* 0x0000000314167812 */ /* 0x000fe4000780c0ff */
[----:B0-----:R-:W-:-:S11]  /*1190*/  MOV R27, UR4 ;  /* 0x00000004001b7c02 */ /* 0x001fd60008000f00 */
[----:B------:R-:W-:Y:S05]  /*11a0*/  @!P0 BRA `(.L_x_25) ;  /* 0x00000000005c8947 */ /* 0x000fea0003800000 */
[----:B------:R-:W2:Y:S01]  /*11b0*/  LD.E R23, desc[UR36][R10.64+-0x8] ;  /* 0xfffff8240a177980 */ /* 0x000ea2000c101900 */
[----:B------:R-:W-:-:S05]  /*11c0*/  IMAD.WIDE.U32 R20, R3, 0x4, R18 ;  /* 0x0000000403147825 */ /* 0x000fca00078e0012 */
[----:B--2---:R0:W-:Y:S04]  /*11d0*/  ST.E desc[UR36][R20.64], R23 ;  /* 0x0000001714007985 */ /* 0x0041e8000c101924 */
[----:B------:R-:W2:Y:S01]  /*11e0*/  LD.E R29, desc[UR36][R12.64+-0x8] ;  /* 0xfffff8240c1d7980 */ /* 0x000ea2000c101900 */
[----:B------:R-:W-:Y:S01]  /*11f0*/  ISETP.NE.AND P0, PT, R22, 0x1, PT ;  /* 0x000000011600780c */ /* 0x000fe20003f05270 */
[----:B------:R-:W-:Y:S01]  /*1200*/  IMAD.MOV.U32 R33, RZ, RZ, R7 ;  /* 0x000000ffff217224 */ /* 0x000fe200078e0007 */
[----:B------:R-:W-:Y:S01]  /*1210*/  MOV R27, R3 ;  /* 0x00000003001b7202 */ /* 0x000fe20000000f00 */
[----:B--2---:R0:W-:Y:S10]  /*1220*/  ST.E desc[UR36][R14.64], R29 ;  /* 0x0000001d0e007985 */ /* 0x0041f4000c101924 */
[----:B------:R-:W-:Y:S05]  /*1230*/  @!P0 BRA `(.L_x_25) ;  /* 0x0000000000388947 */ /* 0x000fea0003800000 */
[----:B0-----:R-:W2:Y:S04]  /*1240*/  LD.E R21, desc[UR36][R10.64+-0xc] ;  /* 0xfffff4240a157980 */ /* 0x001ea8000c101900 */
[----:B--2---:R1:W-:Y:S04]  /*1250*/  ST.E desc[UR36][R10.64+-0x8], R21 ;  /* 0xfffff8150a007985 */ /* 0x0043e8000c101924 */
[----:B------:R-:W2:Y:S01]  /*1260*/  LD.E R23, desc[UR36][R12.64+-0xc] ;  /* 0xfffff4240c177980 */ /* 0x000ea2000c101900 */
[----:B------:R-:W-:Y:S01]  /*1270*/  ISETP.NE.AND P0, PT, R22, 0x2, PT ;  /* 0x000000021600780c */ /* 0x000fe20003f05270 */
[----:B------:R-:W-:Y:S01]  /*1280*/  IMAD.MOV.U32 R33, RZ, RZ, R8 ;  /* 0x000000ffff217224 */ /* 0x000fe200078e0008 */
[----:B------:R-:W-:Y:S01]  /*1290*/  MOV R27, R7 ;  /* 0x00000007001b7202 */ /* 0x000fe20000000f00 */
[----:B--2---:R1:W-:Y:S10]  /*12a0*/  ST.E desc[UR36][R12.64+-0x8], R23 ;  /* 0xfffff8170c007985 */ /* 0x0043f4000c101924 */
[----:B------:R-:W-:Y:S05]  /*12b0*/  @!P0 BRA `(.L_x_25) ;  /* 0x0000000000188947 */ /* 0x000fea0003800000 */
[----:B-1----:R-:W2:Y:S04]  /*12c0*/  LD.E R21, desc[UR36][R10.64+-0x10] ;  /* 0xfffff0240a157980 */ /* 0x002ea8000c101900 */
[----:B--2---:R2:W-:Y:S04]  /*12d0*/  ST.E desc[UR36][R10.64+-0xc], R21 ;  /* 0xfffff4150a007985 */ /* 0x0045e8000c101924 */
[----:B------:R-:W3:Y:S01]  /*12e0*/  LD.E R23, desc[UR36][R12.64+-0x10] ;  /* 0xfffff0240c177980 */ /* 0x000ee2000c101900 */
[----:B------:R-:W-:Y:S01]  /*12f0*/  IMAD.MOV.U32 R33, RZ, RZ, R9 ;  /* 0x000000ffff217224 */ /* 0x000fe200078e0009 */
[----:B------:R-:W-:-:S02]  /*1300*/  MOV R27, R8 ;  /* 0x00000008001b7202 */ /* 0x000fc40000000f00 */
[----:B---3--:R2:W-:Y:S05]  /*1310*/  ST.E desc[UR36][R12.64+-0xc], R23 ;  /* 0xfffff4170c007985 */ /* 0x0085ea000c101924 */
.L_x_25:
[----:B------:R-:W-:Y:S05]  /*1320*/  BSYNC.RECONVERGENT B5 ;  /* 0x0000000000057941 */ /* 0x000fea0003800200 */
.L_x_24:
[----:B0-----:R-:W-:-:S05]  /*1330*/  IMAD.IADD R20, R7, 0x1, -R34 ;  /* 0x0000000107147824 */ /* 0x001fca00078e0a22 */
[----:B------:R-:W-:-:S13]  /*1340*/  ISETP.GE.U32.AND P0, PT, R20, 0x3, PT ;  /* 0x000000031400780c */ /* 0x000fda0003f06070 */
[----:B------:R-:W-:Y:S05]  /*1350*/  @!P0 BRA `(.L_x_23) ;  /* 0x0000000000608947 */ /* 0x000fea0003800000 */
.L_x_26:
[----:B---3--:R-:W-:-:S06]  /*1360*/  IMAD.WIDE R28, R27, 0x4, R18 ;  /* 0x000000041b1c7825 */ /* 0x008fcc00078e0212 */
[----:B------:R-:W3:Y:S01]  /*1370*/  LD.E R29, desc[UR36][R28.64+-0x8] ;  /* 0xfffff8241c1d7980 */ /* 0x000ee2000c101900 */
[----:B-12---:R-:W-:-:S04]  /*1380*/  IMAD.WIDE R22, R33, 0x4, R18 ;  /* 0x0000000421167825 */ /* 0x006fc800078e0212 */
[--C-:B------:R-:W-:Y:S01]  /*1390*/  IMAD.WIDE R26, R27, 0x4, R16.reuse ;  /* 0x000000041b1a7825 */ /* 0x100fe200078e0210 */
[----:B---3--:R0:W-:Y:S05]  /*13a0*/  ST.E desc[UR36][R22.64], R29 ;  /* 0x0000001d16007985 */ /* 0x0081ea000c101924 */
[----:B------:R-:W2:Y:S01]  /*13b0*/  LD.E R27, desc[UR36][R26.64+-0x8] ;  /* 0xfffff8241a1b7980 */ /* 0x000ea2000c101900 */
[----:B------:R-:W-:-:S05]  /*13c0*/  IMAD.WIDE R20, R33, 0x4, R16 ;  /* 0x0000000421147825 */ /* 0x000fca00078e0210 */
[----:B--2---:R1:W-:Y:S04]  /*13d0*/  ST.E desc[UR36][R20.64], R27 ;  /* 0x0000001b14007985 */ /* 0x0043e8000c101924 */
[----:B------:R-:W2:Y:S04]  /*13e0*/  LD.E R35, desc[UR36][R22.64+-0x8] ;  /* 0xfffff82416237980 */ /* 0x000ea8000c101900 */
[----:B--2---:R3:W-:Y:S04]  /*13f0*/  ST.E desc[UR36][R22.64+-0x4], R35 ;  /* 0xfffffc2316007985 */ /* 0x0047e8000c101924 */
[----:B------:R-:W2:Y:S04]  /*1400*/  LD.E R37, desc[UR36][R20.64+-0x8] ;  /* 0xfffff82414257980 */ /* 0x000ea8000c101900 */
[----:B--2---:R3:W-:Y:S04]  /*1410*/  ST.E desc[UR36][R20.64+-0x4], R37 ;  /* 0xfffffc2514007985 */ /* 0x0047e8000c101924 */
[----:B------:R-:W2:Y:S04]  /*1420*/  LD.E R28, desc[UR36][R22.64+-0xc] ;  /* 0xfffff424161c7980 */ /* 0x000ea8000c101900 */
[----:B--2---:R3:W-:Y:S04]  /*1430*/  ST.E desc[UR36][R22.64+-0x8], R28 ;  /* 0xfffff81c16007985 */ /* 0x0047e8000c101924 */
[----:B------:R-:W2:Y:S04]  /*1440*/  LD.E R36, desc[UR36][R20.64+-0xc] ;  /* 0xfffff42414247980 */ /* 0x000ea8000c101900 */
[----:B--2---:R3:W-:Y:S04]  /*1450*/  ST.E desc[UR36][R20.64+-0x8], R36 ;  /* 0xfffff82414007985 */ /* 0x0047e8000c101924 */
[----:B0-----:R-:W2:Y:S04]  /*1460*/  LD.E R29, desc[UR36][R22.64+-0x10] ;  /* 0xfffff024161d7980 */ /* 0x001ea8000c101900 */
[----:B--2---:R3:W-:Y:S04]  /*1470*/  ST.E desc[UR36][R22.64+-0xc], R29 ;  /* 0xfffff41d16007985 */ /* 0x0047e8000c101924 */
[----:B------:R-:W2:Y:S01]  /*1480*/  LD.E R26, desc[UR36][R20.64+-0x10] ;  /* 0xfffff024141a7980 */ /* 0x000ea2000c101900 */
[C---:B-1----:R-:W-:Y:S01]  /*1490*/  IADD3 R27, PT, PT, R33.reuse, -0x3, RZ ;  /* 0xfffffffd211b7810 */ /* 0x042fe20007ffe0ff */
[----:B------:R-:W-:-:S05]  /*14a0*/  VIADD R33, R33, 0xfffffffc ;  /* 0xfffffffc21217836 */ /* 0x000fca0000000000 */
[----:B------:R-:W-:Y:S01]  /*14b0*/  ISETP.GT.AND P0, PT, R33, R34, PT ;  /* 0x000000222100720c */ /* 0x000fe20003f04270 */
[----:B--2---:R3:W-:-:S12]  /*14c0*/  ST.E desc[UR36][R20.64+-0xc], R26 ;  /* 0xfffff41a14007985 */ /* 0x0047d8000c101924 */
[----:B------:R-:W-:Y:S05]  /*14d0*/  @P0 BRA `(.L_x_26) ;  /* 0xfffffffc00a00947 */ /* 0x000fea000383ffff */
.L_x_23:
[----:B------:R-:W-:Y:S05]  /*14e0*/  BSYNC.RECONVERGENT B4 ;  /* 0x0000000000047941 */ /* 0x000fea0003800200 */
.L_x_22:
[----:B-123--:R-:W-:Y:S01]  /*14f0*/  IMAD.WIDE.U32 R20, R34, 0x4, R16 ;  /* 0x0000000422147825 */ /* 0x00efe200078e0010 */
[----:B------:R0:W-:Y:S04]  /*1500*/  ST.E desc[UR36][R24.64], R32 ;  /* 0x0000002018007985 */ /* 0x0001e8000c101924 */
[----:B------:R0:W-:Y:S02]  /*1510*/  ST.E desc[UR36][R20.64], R30 ;  /* 0x0000001e14007985 */ /* 0x0001e4000c101924 */
.L_x_20:
[----:B------:R-:W-:Y:S05]  /*1520*/  BSYNC.RECONVERGENT B3 ;  /* 0x0000000000037941 */ /* 0x000fea0003800200 */
.L_x_17:
[----:B------:R-:W1:Y:S01]  /*1530*/  LDCU UR4, c[0x0][0x398] ;  /* 0x00007300ff0477ac */ /* 0x000e620008000800 */
[----:B0-----:R-:W-:-:S04]  /*1540*/  IADD3 R30, PT, PT, R30, 0x1, RZ ;  /* 0x000000011e1e7810 */ /* 0x001fc80007ffe0ff */
[----:B-1----:R-:W-:-:S13]  /*1550*/  ISETP.NE.AND P0, PT, R30, UR4, PT ;  /* 0x000000041e007c0c */ /* 0x002fda000bf05270 */
[----:B------:R-:W-:Y:S05]  /*1560*/  @P0 BRA `(.L_x_27) ;  /* 0xfffffff000a80947 */ /* 0x000fea000383ffff */
[----:B------:R-:W-:Y:S05]  /*1570*/  BSYNC.RECONVERGENT B2 ;  /* 0x0000000000027941 */ /* 0x000fea0003800200 */
.L_x_11:
[----:B------:R-:W-:Y:S05]  /*1580*/  BRA `(.L_x_28) ;  /* 0x0000000400a87947 */ /* 0x000fea0003800000 */
.L_x_10:
[----:B------:R-:W-:Y:S02]  /*1590*/  HFMA2 R26, -RZ, RZ, 0, 0 ;  /* 0x00000000ff1a7431 */ /* 0x000fe400000001ff */
[C---:B------:R-:W-:Y:S01]  /*15a0*/  VIADD R0, R13.reuse, 0xfffffffe ;  /* 0xfffffffe0d007836 */ /* 0x040fe20000000000 */
[C---:B------:R-:W-:Y:S01]  /*15b0*/  IADD3 R24, PT, PT, R13.reuse, -0x3, RZ ;  /* 0xfffffffd0d187810 */ /* 0x040fe20007ffe0ff */
[C---:B------:R-:W-:Y:S02]  /*15c0*/  VIADD R25, R13.reuse, 0xfffffffc ;  /* 0xfffffffc0d197836 */ /* 0x040fe40000000000 */
[----:B------:R-:W-:-:S04]  /*15d0*/  IMAD.WIDE.U32 R4, R13, 0x4, R18 ;  /* 0x000000040d047825 */ /* 0x000fc800078e0012 */
[----:B------:R-:W-:-:S04]  /*15e0*/  IMAD.WIDE.U32 R10, R13, 0x4, R16 ;  /* 0x000000040d0a7825 */ /* 0x000fc800078e0010 */
[----:B------:R-:W-:-:S04]  /*15f0*/  IMAD.WIDE.U32 R8, R3, 0x4, R18 ;  /* 0x0000000403087825 */ /* 0x000fc800078e0012 */
[----:B------:R-:W-:-:S07]  /*1600*/  IMAD.WIDE.U32 R6, R3, 0x4, R16 ;  /* 0x0000000403067825 */ /* 0x000fce00078e0010 */
.L_x_40:
[----:B------:R-:W2:Y:S01]  /*1610*/  LD.E R12, desc[UR36][R18.64] ;  /* 0x00000024120c7980 */ /* 0x000ea2000c101900 */
[----:B------:R-:W-:Y:S04]  /*1620*/  BSSY.RECONVERGENT B2, `(.L_x_29) ;  /* 0x000005c000027945 */ /* 0x000fe80003800200 */
[----:B------:R-:W-:Y:S01]  /*1630*/  BSSY.RELIABLE B3, `(.L_x_30) ;  /* 0x0000019000037945 */ /* 0x000fe20003800100 */
[----:B------:R-:W-:Y:S01]  /*1640*/  CS2R R30, SRZ ;  /* 0x00000000001e7805 */ /* 0x000fe2000001ff00 */
[----:B------:R-:W-:Y:S02]  /*1650*/  IMAD.MOV.U32 R27, RZ, RZ, RZ ;  /* 0x000000ffff1b7224 */ /* 0x000fe400078e00ff */
[----:B------:R-:W-:Y:S01]  /*1660*/  IMAD.MOV.U32 R13, RZ, RZ, R19 ;  /* 0x000000ffff0d7224 */ /* 0x000fe200078e0013 */
[----:B--2---:R-:W-:-:S02]  /*1670*/  FSETP.GT.AND P0, PT, R12, RZ, PT ;  /* 0x000000ff0c00720b */ /* 0x004fc40003f04000 */
[----:B------:R-:W-:-:S11]  /*1680*/  MOV R12, R18 ;  /* 0x00000012000c7202 */ /* 0x000fd60000000f00 */
[----:B------:R-:W-:Y:S05]  /*1690*/  @P0 BRA `(.L_x_31) ;  /* 0x0000000000480947 */ /* 0x000fea0003800000 */
[----:B------:R-:W-:Y:S01]  /*16a0*/  BSSY.RELIABLE B4, `(.L_x_32) ;  /* 0x000000d000047945 */ /* 0x000fe20003800100 */
.L_x_34:
[----:B------:R-:W0:Y:S01]  /*16b0*/  LDCU UR4, c[0x0][0x3a0] ;  /* 0x00007400ff0477ac */ /* 0x000e220008000800 */
[----:B------:R-:W-:-:S04]  /*16c0*/  IADD3 R30, PT, PT, R30, 0x1, RZ ;  /* 0x000000011e1e7810 */ /* 0x000fc80007ffe0ff */
[----:B0-----:R-:W-:-:S13]  /*16d0*/  ISETP.NE.AND P0, PT, R30, UR4, PT ;  /* 0x000000041e007c0c */ /* 0x001fda000bf05270 */
[----:B------:R-:W-:Y:S05]  /*16e0*/  @!P0 BREAK.RELIABLE B4 ;  /* 0x0000000000048942 */ /* 0x000fea0003800100 */
[----:B------:R-:W-:Y:S05]  /*16f0*/  @!P0 BREAK.RELIABLE B3 ;  /* 0x0000000000038942 */ /* 0x000fea0003800100 */
[----:B------:R-:W-:Y:S05]  /*1700*/  @!P0 BRA `(.L_x_33) ;  /* 0x0000000400348947 */ /* 0x000fea0003800000 */
[----:B------:R-:W-:-:S03]  /*1710*/  IMAD.WIDE.U32 R12, R30, 0x4, RZ ;  /* 0x000000041e0c7825 */ /* 0x000fc600078e00ff */
[----:B------:R-:W-:-:S05]  /*1720*/  IADD3 R14, P0, PT, R18, R12, RZ ;  /* 0x0000000c120e7210 */ /* 0x000fca0007f1e0ff */
[----:B------:R-:W-:-:S05]  /*1730*/  IMAD.X R15, R19, 0x1, R13, P0 ;  /* 0x00000001130f7824 */ /* 0x000fca00000e060d */
[----:B------:R-:W2:Y:S02]  /*1740*/  LD.E R20, desc[UR36][R14.64] ;  /* 0x000000240e147980 */ /* 0x000ea4000c101900 */
[----:B--2---:R-:W-:-:S13]  /*1750*/  FSETP.GT.AND P0, PT, R20, RZ, PT ;  /* 0x000000ff1400720b */ /* 0x004fda0003f04000 */
[----:B------:R-:W-:Y:S05]  /*1760*/  @!P0 BRA `(.L_x_34) ;  /* 0xfffffffc00d08947 */ /* 0x000fea000383ffff */
[----:B------:R-:W-:Y:S05]  /*1770*/  BSYNC.RELIABLE B4 ;  /* 0x0000000000047941 */ /* 0x000fea0003800100 */
.L_x_32:
[----:B------:R-:W-:Y:S01]  /*1780*/  MOV R27, R12 ;  /* 0x0000000c001b7202 */ /* 0x000fe20000000f00 */
[----:B------:R-:W-:Y:S01]  /*1790*/  IMAD.MOV.U32 R31, RZ, RZ, R13 ;  /* 0x000000ffff1f7224 */ /* 0x000fe200078e000d */
[----:B------:R-:W-:Y:S01]  /*17a0*/  MOV R12, R14 ;  /* 0x0000000e000c7202 */ /* 0x000fe20000000f00 */
[----:B------:R-:W-:-:S07]  /*17b0*/  IMAD.MOV.U32 R13, RZ, RZ, R15 ;  /* 0x000000ffff0d7224 */ /* 0x000fce00078e000f */
.L_x_31:
[----:B------:R-:W-:Y:S05]  /*17c0*/  BSYNC.RELIABLE B3 ;  /* 0x0000000000037941 */ /* 0x000fea0003800100 */
.L_x_30:
        /* <DEDUP_REMOVED lines=10> */
[----:B------:R-:W2:Y:S04]  /*1870*/  LD.E R15, desc[UR36][R4.64+-0x8] ;  /* 0xfffff824040f7980 */ /* 0x000ea8000c101900 */
        /* <DEDUP_REMOVED lines=21> */
.L_x_38:
[----:B------:R-:W-:Y:S05]  /*19d0*/  BSYNC.RECONVERGENT B4 ;  /* 0x0000000000047941 */ /* 0x000fea0003800200 */
.L_x_37:
[----:B------:R-:W-:-:S05]  /*19e0*/  IMAD.IADD R14, R0, 0x1, -R30 ;  /* 0x00000001000e7824 */ /* 0x000fca00078e0a1e */
[----:B------:R-:W-:-:S13]  /*19f0*/  ISETP.GE.U32.AND P0, PT, R14, 0x3, PT ;  /* 0x000000030e00780c */ /* 0x000fda0003f06070 */
[----:B------:R-:W-:Y:S05]  /*1a00*/  @!P0 BRA `(.L_x_36) ;  /* 0x0000000000608947 */ /* 0x000fea0003800000 */
.L_x_39:
[----:B---3--:R-:W-:-:S06]  /*1a10*/  IMAD.WIDE R28, R21, 0x4, R18 ;  /* 0x00000004151c7825 */ /* 0x008fcc00078e0212 */
[----:B------:R-:W3:Y:S01]  /*1a20*/  LD.E R29, desc[UR36][R28.64+-0x8] ;  /* 0xfffff8241c1d7980 */ /* 0x000ee2000c101900 */
[----:B012---:R-:W-:-:S04]  /*1a30*/  IMAD.WIDE R14, R33, 0x4, R18 ;  /* 0x00000004210e7825 */ /* 0x007fc800078e0212 */
        /* <DEDUP_REMOVED lines=21> */
.L_x_36:
[----:B------:R-:W-:Y:S05]  /*1b90*/  BSYNC.RECONVERGENT B3 ;  /* 0x0000000000037941 */ /* 0x000fea0003800200 */
.L_x_35:
[----:B---3--:R-:W-:Y:S01]  /*1ba0*/  IADD3 R14, P0, PT, R16, R27, RZ ;  /* 0x0000001b100e7210 */ /* 0x008fe20007f1e0ff */
[----:B------:R3:W-:Y:S03]  /*1bb0*/  ST.E desc[UR36][R12.64], RZ ;  /* 0x000000ff0c007985 */ /* 0x0007e6000c101924 */
[----:B012---:R-:W-:-:S05]  /*1bc0*/  IADD3.X R15, PT, PT, R17, R31, RZ, P0, !PT ;  /* 0x0000001f110f7210 */ /* 0x007fca00007fe4ff */
[----:B------:R3:W-:Y:S04]  /*1bd0*/  ST.E desc[UR36][R14.64], R26 ;  /* 0x0000001a0e007985 */ /* 0x0007e8000c101924 */
.L_x_33:
[----:B------:R-:W-:Y:S05]  /*1be0*/  BSYNC.RECONVERGENT B2 ;  /* 0x0000000000027941 */ /* 0x000fea0003800200 */
.L_x_29:
[----:B------:R-:W0:Y:S01]  /*1bf0*/  LDCU UR4, c[0x0][0x398] ;  /* 0x00007300ff0477ac */ /* 0x000e220008000800 */
[----:B---3--:R-:W-:-:S05]  /*1c00*/  VIADD R26, R26, 0x1 ;  /* 0x000000011a1a7836 */ /* 0x008fca0000000000 */
[----:B0-----:R-:W-:-:S13]  /*1c10*/  ISETP.NE.AND P0, PT, R26, UR4, PT ;  /* 0x000000041a007c0c */ /* 0x001fda000bf05270 */
[----:B------:R-:W-:Y:S05]  /*1c20*/  @P0 BRA `(.L_x_40) ;  /* 0xfffffff800780947 */ /* 0x000fea000383ffff */
.L_x_28:
[----:B------:R-:W-:Y:S05]  /*1c30*/  BSYNC.RECONVERGENT B0 ;  /* 0x0000000000007941 */ /* 0x000fea0003800200 */
.L_x_8:
[----:B01----:R-:W0:Y:S02]  /*1c40*/  LDC R11, c[0x0][0x3a0] ;  /* 0x0000e800ff0b7b82 */ /* 0x003e240000000800 */
[----:B0-----:R-:W-:-:S13]  /*1c50*/  ISETP.GE.AND P0, PT, R11, 0x1, PT ;  /* 0x000000010b00780c */ /* 0x001fda0003f06270 */
[----:B------:R-:W-:Y:S05]  /*1c60*/  @!P0 BRA `(.L_x_9) ;  /* 0x0000000400d88947 */ /* 0x000fea0003800000 */
[C---:B------:R-:W-:Y:S01]  /*1c70*/  IADD3 R0, PT, PT, R11.reuse, -0x1, RZ ;  /* 0xffffffff0b007810 */ /* 0x040fe20007ffe0ff */
[----:B------:R-:W-:Y:S01]  /*1c80*/  IMAD R2, R2, R11, RZ ;  /* 0x0000000b02027224 */ /* 0x000fe200078e02ff */
[----:B------:R-:W-:Y:S01]  /*1c90*/  LOP3.LUT R12, R11, 0xf, RZ, 0xc0, !PT ;  /* 0x0000000f0b0c7812 */ /* 0x000fe200078ec0ff */
[----:B------:R-:W-:Y:S01]  /*1ca0*/  IMAD.MOV.U32 R3, RZ, RZ, RZ ;  /* 0x000000ffff037224 */ /* 0x000fe200078e00ff */
[----:B------:R-:W-:Y:S02]  /*1cb0*/  ISETP.GE.U32.AND P1, PT, R0, 0xf, PT ;  /* 0x0000000f0000780c */ /* 0x000fe40003f26070 */
[----:B------:R-:W-:-:S11]  /*1cc0*/  ISETP.NE.AND P0, PT, R12, RZ, PT ;  /* 0x000000ff0c00720c */ /* 0x000fd60003f05270 */
[----:B------:R-:W-:Y:S05]  /*1cd0*/  @!P1 BRA `(.L_x_41) ;  /* 0x0000000000cc9947 */ /* 0x000fea0003800000 */
[----:B--2---:R-:W0:Y:S01]  /*1ce0*/  LDC.64 R4, c[0x0][0x390] ;  /* 0x0000e400ff047b82 */ /* 0x004e220000000a00 */
[----:B------:R-:W-:Y:S01]  /*1cf0*/  LOP3.LUT R3, R11, 0x7ffffff0, RZ, 0xc0, !PT ;  /* 0x7ffffff00b037812 */ /* 0x000fe200078ec0ff */
[----:B------:R-:W-:Y:S01]  /*1d00*/  BSSY.RECONVERGENT B0, `(.L_x_41) ;  /* 0x0000030000007945 */ /* 0x000fe20003800200 */
[----:B------:R-:W-:Y:S01]  /*1d10*/  IADD3 R10, P1, PT, R16, 0x20, RZ ;  /* 0x00000020100a7810 */ /* 0x000fe20007f3e0ff */
[----:B------:R-:W-:Y:S02]  /*1d20*/  IMAD.MOV.U32 R13, RZ, RZ, R2 ;  /* 0x000000ffff0d7224 */ /* 0x000fe400078e0002 */
[----:B------:R-:W-:Y:S01]  /*1d30*/  IMAD.MOV R0, RZ, RZ, -R3 ;  /* 0x000000ffff007224 */ /* 0x000fe200078e0a03 */
[----:B------:R-:W-:Y:S02]  /*1d40*/  IADD3.X R27, PT, PT, RZ, R17, RZ, P1, !PT ;  /* 0x00000011ff1b7210 */ /* 0x000fe40000ffe4ff */
[----:B0-----:R-:W-:-:S04]  /*1d50*/  IADD3 R4, P2, PT, R4, 0x20, RZ ;  /* 0x0000002004047810 */ /* 0x001fc80007f5e0ff */
[----:B------:R-:W-:-:S09]  /*1d60*/  IADD3.X R5, PT, PT, RZ, R5, RZ, P2, !PT ;  /* 0x00000005ff057210 */ /* 0x000fd200017fe4ff */
.L_x_42:
[----:B------:R-:W-:Y:S01]  /*1d70*/  MOV R6, R10 ;  /* 0x0000000a00067202 */ /* 0x000fe20000000f00 */
[----:B------:R-:W-:-:S05]  /*1d80*/  IMAD.MOV.U32 R7, RZ, RZ, R27 ;  /* 0x000000ffff077224 */ /* 0x000fca00078e001b */
[----:B0-----:R-:W2:Y:S01]  /*1d90*/  LD.E R15, desc[UR36][R6.64+-0x20] ;  /* 0xffffe024060f7980 */ /* 0x001ea2000c101900 */
[----:B------:R-:W-:-:S05]  /*1da0*/  IMAD.WIDE R8, R13, 0x4, R4 ;  /* 0x000000040d087825 */ /* 0x000fca00078e0204 */
[----:B--2---:R0:W-:Y:S04]  /*1db0*/  STG.E desc[UR36][R8.64+-0x20], R15 ;  /* 0xffffe00f08007986 */ /* 0x0041e8000c101924 */
[----:B------:R-:W2:Y:S04]  /*1dc0*/  LD.E R21, desc[UR36][R6.64+-0x1c] ;  /* 0xffffe42406157980 */ /* 0x000ea8000c101900 */
[----:B--2---:R1:W-:Y:S04]  /*1dd0*/  STG.E desc[UR36][R8.64+-0x1c], R21 ;  /* 0xffffe41508007986 */ /* 0x0043e8000c101924 */
[----:B------:R-:W2:Y:S04]  /*1de0*/  LD.E R23, desc[UR36][R6.64+-0x18] ;  /* 0xffffe82406177980 */ /* 0x000ea8000c101900 */
[----:B--2---:R2:W-:Y:S04]  /*1df0*/  STG.E desc[UR36][R8.64+-0x18], R23 ;  /* 0xffffe81708007986 */ /* 0x0045e8000c101924 */
[----:B------:R-:W3:Y:S04]  /*1e00*/  LD.E R25, desc[UR36][R6.64+-0x14] ;  /* 0xffffec2406197980 */ /* 0x000ee8000c101900 */
[----:B---3--:R3:W-:Y:S04]  /*1e10*/  STG.E desc[UR36][R8.64+-0x14], R25 ;  /* 0xffffec1908007986 */ /* 0x0087e8000c101924 */
[----:B------:R-:W4:Y:S04]  /*1e20*/  LD.E R27, desc[UR36][R6.64+-0x10] ;  /* 0xfffff024061b7980 */ /* 0x000f28000c101900 */
[----:B----4-:R4:W-:Y:S04]  /*1e30*/  STG.E desc[UR36][R8.64+-0x10], R27 ;  /* 0xfffff01b08007986 */ /* 0x0109e8000c101924 */
[----:B------:R-:W5:Y:S04]  /*1e40*/  LD.E R29, desc[UR36][R6.64+-0xc] ;  /* 0xfffff424061d7980 */ /* 0x000f68000c101900 */
[----:B-----5:R5:W-:Y:S04]  /*1e50*/  STG.E desc[UR36][R8.64+-0xc], R29 ;  /* 0xfffff41d08007986 */ /* 0x020be8000c101924 */
[----:B0-----:R-:W2:Y:S04]  /*1e60*/  LD.E R15, desc[UR36][R6.64+-0x8] ;  /* 0xfffff824060f7980 */ /* 0x001ea8000c101900 */
[----:B--2---:R0:W-:Y:S04]  /*1e70*/  STG.E desc[UR36][R8.64+-0x8], R15 ;  /* 0xfffff80f08007986 */ /* 0x0041e8000c101924 */
[----:B-1----:R-:W2:Y:S04]  /*1e80*/  LD.E R21, desc[UR36][R6.64+-0x4] ;  /* 0xfffffc2406157980 */ /* 0x002ea8000c101900 */
[----:B--2---:R1:W-:Y:S04]  /*1e90*/  STG.E desc[UR36][R8.64+-0x4], R21 ;  /* 0xfffffc1508007986 */ /* 0x0043e8000c101924 */
[----:B------:R-:W2:Y:S04]  /*1ea0*/  LD.E R23, desc[UR36][R6.64] ;  /* 0x0000002406177980 */ /* 0x000ea8000c101900 */
[----:B--2---:R2:W-:Y:S04]  /*1eb0*/  STG.E desc[UR36][R8.64], R23 ;  /* 0x0000001708007986 */ /* 0x0045e8000c101924 */
[----:B---3--:R-:W3:Y:S04]  /*1ec0*/  LD.E R25, desc[UR36][R6.64+0x4] ;  /* 0x0000042406197980 */ /* 0x008ee8000c101900 */
[----:B---3--:R3:W-:Y:S04]  /*1ed0*/  STG.E desc[UR36][R8.64+0x4], R25 ;  /* 0x0000041908007986 */ /* 0x0087e8000c101924 */
[----:B----4-:R-:W4:Y:S04]  /*1ee0*/  LD.E R27, desc[UR36][R6.64+0x8] ;  /* 0x00000824061b7980 */ /* 0x010f28000c101900 */
[----:B----4-:R4:W-:Y:S04]  /*1ef0*/  STG.E desc[UR36][R8.64+0x8], R27 ;  /* 0x0000081b08007986 */ /* 0x0109e8000c101924 */
[----:B-----5:R-:W5:Y:S04]  /*1f00*/  LD.E R29, desc[UR36][R6.64+0xc] ;  /* 0x00000c24061d7980 */ /* 0x020f68000c101900 */
[----:B-----5:R1:W-:Y:S04]  /*1f10*/  STG.E desc[UR36][R8.64+0xc], R29 ;  /* 0x00000c1d08007986 */ /* 0x0203e8000c101924 */
[----:B0-----:R-:W5:Y:S04]  /*1f20*/  LD.E R15, desc[UR36][R6.64+0x10] ;  /* 0x00001024060f7980 */ /* 0x001f68000c101900 */
[----:B-----5:R0:W-:Y:S04]  /*1f30*/  STG.E desc[UR36][R8.64+0x10], R15 ;  /* 0x0000100f08007986 */ /* 0x0201e8000c101924 */
[----:B-1----:R-:W5:Y:S04]  /*1f40*/  LD.E R21, desc[UR36][R6.64+0x14] ;  /* 0x0000142406157980 */ /* 0x002f68000c101900 */
[----:B-----5:R0:W-:Y:S04]  /*1f50*/  STG.E desc[UR36][R8.64+0x14], R21 ;  /* 0x0000141508007986 */ /* 0x0201e8000c101924 */
[----:B--2---:R-:W2:Y:S04]  /*1f60*/  LD.E R23, desc[UR36][R6.64+0x18] ;  /* 0x0000182406177980 */ /* 0x004ea8000c101900 */
[----:B--2---:R0:W-:Y:S04]  /*1f70*/  STG.E desc[UR36][R8.64+0x18], R23 ;  /* 0x0000181708007986 */ /* 0x0041e8000c101924 */
[----:B---3--:R-:W2:Y:S01]  /*1f80*/  LD.E R25, desc[UR36][R6.64+0x1c] ;  /* 0x00001c2406197980 */ /* 0x008ea2000c101900 */
[----:B------:R-:W-:-:S02]  /*1f90*/  IADD3 R0, PT, PT, R0, 0x10, RZ ;  /* 0x0000001000007810 */ /* 0x000fc40007ffe0ff */
[----:B------:R-:W-:Y:S02]  /*1fa0*/  IADD3 R10, P2, PT, R6, 0x40, RZ ;  /* 0x00000040060a7810 */ /* 0x000fe40007f5e0ff */
[----:B------:R-:W-:Y:S02]  /*1fb0*/  ISETP.NE.AND P1, PT, R0, RZ, PT ;  /* 0x000000ff0000720c */ /* 0x000fe40003f25270 */
[----:B------:R-:W-:Y:S01]  /*1fc0*/  IADD3 R13, PT, PT, R13, 0x10, RZ ;  /* 0x000000100d0d7810 */ /* 0x000fe20007ffe0ff */
[----:B----4-:R-:W-:Y:S01]  /*1fd0*/  IMAD.X R27, RZ, RZ, R7, P2 ;  /* 0x000000ffff1b7224 */ /* 0x010fe200010e0607 */
[----:B--2---:R0:W-:Y:S09]  /*1fe0*/  STG.E desc[UR36][R8.64+0x1c], R25 ;  /* 0x00001c1908007986 */ /* 0x0041f2000c101924 */
[----:B------:R-:W-:Y:S05]  /*1ff0*/  @P1 BRA `(.L_x_42) ;  /* 0xfffffffc005c1947 */ /* 0x000fea000383ffff */
[----:B------:R-:W-:Y:S05]  /*2000*/  BSYNC.RECONVERGENT B0 ;  /* 0x0000000000007941 */ /* 0x000fea0003800200 */
.L_x_41:
[----:B------:R-:W-:Y:S05]  /*2010*/  @!P0 BRA `(.L_x_9) ;  /* 0x0000000000ec8947 */ /* 0x000fea0003800000 */
[----:B------:R-:W-:Y:S02]  /*2020*/  ISETP.GE.U32.AND P0, PT, R12, 0x8, PT ;  /* 0x000000080c00780c */ /* 0x000fe40003f06070 */
[----:B0-----:R-:W-:-:S04]  /*2030*/  LOP3.LUT R8, R11, 0x7, RZ, 0xc0, !PT ;  /* 0x000000070b087812 */ /* 0x001fc800078ec0ff */
[----:B------:R-:W-:-:S07]  /*2040*/  ISETP.NE.AND P1, PT, R8, RZ, PT ;  /* 0x000000ff0800720c */ /* 0x000fce0003f25270 */
[----:B------:R-:W-:Y:S06]  /*2050*/  @!P0 BRA `(.L_x_43) ;  /* 0x0000000000548947 */ /* 0x000fec0003800000 */
[----:B--2---:R-:W-:Y:S01]  /*2060*/  IMAD.WIDE.U32 R4, R3, 0x4, R16 ;  /* 0x0000000403047825 */ /* 0x004fe200078e0010 */
[----:B------:R-:W0:Y:S04]  /*2070*/  LDC.64 R6, c[0x0][0x390] ;  /* 0x0000e400ff067b82 */ /* 0x000e280000000a00 */
[----:B------:R-:W2:Y:S01]  /*2080*/  LD.E R9, desc[UR36][R4.64] ;  /* 0x0000002404097980 */ /* 0x000ea2000c101900 */
[----:B------:R-:W-:-:S04]  /*2090*/  IMAD.IADD R13, R2, 0x1, R3 ;  /* 0x00000001020d7824 */ /* 0x000fc800078e0203 */
[----:B0-----:R-:W-:-:S05]  /*20a0*/  IMAD.WIDE R6, R13, 0x4, R6 ;  /* 0x000000040d067825 */ /* 0x001fca00078e0206 */
[----:B--2---:R0:W-:Y:S04]  /*20b0*/  STG.E desc[UR36][R6.64], R9 ;  /* 0x0000000906007986 */ /* 0x0041e8000c101924 */
[----:B------:R-:W2:Y:S04]  /*20c0*/  LD.E R13, desc[UR36][R4.64+0x4] ;  /* 0x00000424040d7980 */ /* 0x000ea8000c101900 */
        /* <DEDUP_REMOVED lines=9> */
[----:B0-----:R-:W2:Y:S04]  /*2160*/  LD.E R9, desc[UR36][R4.64+0x18] ;  /* 0x0000182404097980 */ /* 0x001ea8000c101900 */
[----:B--2---:R3:W-:Y:S04]  /*2170*/  STG.E desc[UR36][R6.64+0x18], R9 ;  /* 0x0000180906007986 */ /* 0x0047e8000c101924 */
[----:B-1----:R-:W2:Y:S01]  /*2180*/  LD.E R13, desc[UR36][R4.64+0x1c] ;  /* 0x00001c24040d7980 */ /* 0x002ea2000c101900 */
[----:B------:R-:W-:-:S03]  /*2190*/  IADD3 R3, PT, PT, R3, 0x8, RZ ;  /* 0x0000000803037810 */ /* 0x000fc60007ffe0ff */
[----:B--2---:R3:W-:Y:S04]  /*21a0*/  STG.E desc[UR36][R6.64+0x1c], R13 ;  /* 0x00001c0d06007986 */ /* 0x0047e8000c101924 */
.L_x_43:
[----:B------:R-:W-:Y:S05]  /*21b0*/  @!P1 BRA `(.L_x_9) ;  /* 0x0000000000849947 */ /* 0x000fea0003800000 */
[----:B------:R-:W-:Y:S02]  /*21c0*/  ISETP.GE.U32.AND P0, PT, R8, 0x4, PT ;  /* 0x000000040800780c */ /* 0x000fe40003f06070 */
[----:B------:R-:W-:-:S04]  /*21d0*/  LOP3.LUT R0, R11, 0x3, RZ, 0xc0, !PT ;  /* 0x000000030b007812 */ /* 0x000fc800078ec0ff */
[----:B------:R-:W-:-:S07]  /*21e0*/  ISETP.NE.AND P1, PT, R0, RZ, PT ;  /* 0x000000ff0000720c */ /* 0x000fce0003f25270 */
[----:B------:R-:W-:Y:S06]  /*21f0*/  @!P0 BRA `(.L_x_44) ;  /* 0x0000000000348947 */ /* 0x000fec0003800000 */
[----:B--2---:R-:W-:Y:S01]  /*2200*/  IMAD.WIDE.U32 R4, R3, 0x4, R16 ;  /* 0x0000000403047825 */ /* 0x004fe200078e0010 */
[----:B---3--:R-:W0:Y:S04]  /*2210*/  LDC.64 R6, c[0x0][0x390] ;  /* 0x0000e400ff067b82 */ /* 0x008e280000000a00 */
        /* <DEDUP_REMOVED lines=8> */
[----:B------:R-:W2:Y:S01]  /*22a0*/  LD.E R15, desc[UR36][R4.64+0xc] ;  /* 0x00000c24040f7980 */ /* 0x000ea2000c101900 */
[----:B------:R-:W-:-:S03]  /*22b0*/  IADD3 R3, PT, PT, R3, 0x4, RZ ;  /* 0x0000000403037810 */ /* 0x000fc60007ffe0ff */
[----:B--2---:R0:W-:Y:S04]  /*22c0*/  STG.E desc[UR36][R6.64+0xc], R15 ;  /* 0x00000c0f06007986 */ /* 0x0041e8000c101924 */
.L_x_44:
[----:B------:R-:W-:Y:S05]  /*22d0*/  @!P1 BRA `(.L_x_9) ;  /* 0x00000000003c9947 */ /* 0x000fea0003800000 */
[----:B0-23--:R-:W0:Y:S01]  /*22e0*/  LDC.64 R6, c[0x0][0x390] ;  /* 0x0000e400ff067b82 */ /* 0x00de220000000a00 */
[----:B------:R-:W-:-:S04]  /*22f0*/  IMAD.WIDE.U32 R4, R3, 0x4, R16 ;  /* 0x0000000403047825 */ /* 0x000fc800078e0010 */
[----:B------:R-:W-:Y:S01]  /*2300*/  IMAD.IADD R9, R2, 0x1, R3 ;  /* 0x0000000102097824 */ /* 0x000fe200078e0203 */
[----:B------:R-:W-:Y:S01]  /*2310*/  MOV R11, R5 ;  /* 0x00000005000b7202 */ /* 0x000fe20000000f00 */
[----:B------:R-:W-:-:S07]  /*2320*/  IMAD.MOV R0, RZ, RZ, -R0 ;  /* 0x000000ffff007224 */ /* 0x000fce00078e0a00 */
.L_x_45:
[----:B----4-:R-:W-:-:S06]  /*2330*/  MOV R5, R11 ;  /* 0x0000000b00057202 */ /* 0x010fcc0000000f00 */
[----:B------:R1:W2:Y:S01]  /*2340*/  LD.E R5, desc[UR36][R4.64] ;  /* 0x0000002404057980 */ /* 0x0002a2000c101900 */
[C---:B0-----:R-:W-:Y:S01]  /*2350*/  IMAD.WIDE R2, R9.reuse, 0x4, R6 ;  /* 0x0000000409027825 */ /* 0x041fe200078e0206 */
[----:B------:R-:W-:-:S03]  /*2360*/  IADD3 R9, PT, PT, R9, 0x1, RZ ;  /* 0x0000000109097810 */ /* 0x000fc60007ffe0ff */
[----:B------:R-:W-:-:S05]  /*2370*/  VIADD R0, R0, 0x1 ;  /* 0x0000000100007836 */ /* 0x000fca0000000000 */
[----:B------:R-:W-:Y:S02]  /*2380*/  ISETP.NE.AND P0, PT, R0, RZ, PT ;  /* 0x000000ff0000720c */ /* 0x000fe40003f05270 */
[----:B-1----:R-:W-:-:S05]  /*2390*/  IADD3 R4, P1, PT, R4, 0x4, RZ ;  /* 0x0000000404047810 */ /* 0x002fca0007f3e0ff */
[----:B------:R-:W-:Y:S01]  /*23a0*/  IMAD.X R11, RZ, RZ, R11, P1 ;  /* 0x000000ffff0b7224 */ /* 0x000fe200008e060b */
[----:B--2---:R4:W-:Y:S05]  /*23b0*/  STG.E desc[UR36][R2.64], R5 ;  /* 0x0000000502007986 */ /* 0x0049ea000c101924 */
[----:B------:R-:W-:Y:S05]  /*23c0*/  @P0 BRA `(.L_x_45) ;  /* 0xfffffffc00d80947 */ /* 0x000fea000383ffff */
.L_x_9:
[----:B------:R-:W-:Y:S05]  /*23d0*/  BSYNC.RECONVERGENT B1 ;  /* 0x0000000000017941 */ /* 0x000fea0003800200 */
.L_x_7:
[----:B----4-:R-:W-:Y:S01]  /*23e0*/  MOV R2, 0x8 ;  /* 0x0000000800027802 */ /* 0x010fe20000000f00 */
[----:B012---:R-:W-:Y:S01]  /*23f0*/  IMAD.MOV.U32 R5, RZ, RZ, R19 ;  /* 0x000000ffff057224 */ /* 0x007fe200078e0013 */
[----:B------:R-:W-:Y:S02]  /*2400*/  MOV R4, R18 ;  /* 0x0000001200047202 */ /* 0x000fe40000000f00 */
[----:B---3--:R0:W1:Y:S05]  /*2410*/  LDC.64 R6, c[0x4][R2] ;  /* 0x0100000002067b82 */ /* 0x00806a0000000a00 */
[----:B------:R-:W-:-:S07]  /*2420*/  LEPC R20, `(.L_x_46) ;  /* 0x000000001014794e */ /* 0x000fce0000000000 */
[----:B01----:R-:W-:Y:S05]  /*2430*/  CALL.ABS.NOINC R6 ;  /* 0x0000000006007343 */ /* 0x003fea0003c00000 */
.L_x_46:
[----:B------:R-:W0:Y:S01]  /*2440*/  LDC.64 R2, c[0x4][R2] ;  /* 0x0100000002027b82 */ /* 0x000e220000000a00 */
[----:B------:R-:W-:Y:S01]  /*2450*/  MOV R4, R16 ;  /* 0x0000001000047202 */ /* 0x000fe20000000f00 */
[----:B------:R-:W-:-:S07]  /*2460*/  IMAD.MOV.U32 R5, RZ, RZ, R17 ;  /* 0x000000ffff057224 */ /* 0x000fce00078e0011 */
[----:B------:R-:W-:-:S07]  /*2470*/  LEPC R20, `(.L_x_47) ;  /* 0x000000001014794e */ /* 0x000fce0000000000 */
[----:B0-----:R-:W-:Y:S05]  /*2480*/  CALL.ABS.NOINC R2 ;  /* 0x0000000002007343 */ /* 0x001fea0003c00000 */
.L_x_47:
[----:B------:R-:W-:Y:S05]  /*2490*/  EXIT ;  /* 0x000000000000794d */ /* 0x000fea0003800000 */
.L_x_48:
[----:B------:R-:W-:-:S00]  /*24a0*/  BRA `(.L_x_48) ;  /* 0xfffffffc00fc7947 */ /* 0x000fc0000383ffff */
[----:B------:R-:W-:-:S00]  /*24b0*/  NOP ;  /* 0x0000000000007918 */ /* 0x000fc00000000000 */
        /* <DEDUP_REMOVED lines=12> */
.L_x_49:


//--------------------- .nv.shared.reserved.0     --------------------------
	.section	.nv.shared.reserved.0,"aw",@nobits
	.weak		__nv_reservedSMEM_offset_0_alias
	.size		__nv_reservedSMEM_offset_0_alias, 0, 64
	.other		__nv_reservedSMEM_offset_0_alias,@"STO_CUDA_RESERVED_SHARED STV_DEFAULT"
__nv_reservedSMEM_offset_0_alias:
	.zero		0
	.zero		64


//--------------------- .nv.constant0._Z10knn_kernelPfS_Piiiii --------------------------
	.section	.nv.constant0._Z10knn_kernelPfS_Piiiii,"a",@progbits
	.sectionflags	@""
	.align	4
.nv.constant0._Z10knn_kernelPfS_Piiiii:
	.zero		936


//--------------------- SYMBOLS --------------------------

	.type		.nv.reservedSmem.offset0,@object
	.size		.nv.reservedSmem.offset0,0x4
	.type		malloc,@function
	.type		free,@function
